# CuTe-DSL kernel — source=fa4 family=fa4_fwd_sm100
# config = {"dtype": "Float16", "causal": false, "use_2cta": false, "q_stage": 2, "head_dim": 96}


// ===== COMPILED SASS (sm_100a) =====

	.target	sm_100a

	.elftype	@"ET_EXEC"


//--------------------- .note.nv.tkinfo           --------------------------
	.section	.note.nv.tkinfo,"",@"SHT_NOTE"
	.sectionflags	@"SHF_NOTE_NV_TKINFO"
	.tkinfo
        /*0018*/ 	.word	0x00000081
        /*0030*/ 	.string	""
        /*0030*/ 	.string	"ptxas"
        /*0030*/ 	.string	"Cuda compilation tools, release 12.9, V12.9.83"
        /*0030*/ 	.string	"Build system must define TOOLS_VERSION_EXTENDED"
        /*0030*/ 	.string	"-O 3 -arch sm_100a "



//--------------------- .note.nv.cuver            --------------------------
	.section	.note.nv.cuver,"",@"SHT_NOTE"
	.sectionflags	@"SHF_NOTE_NV_CUVER"
        /*0018*/ 	.short	0x0001
        /*001a*/ 	.short	0x0064
        /*001c*/ 	.short	0x0001
        /*001e*/ 	.short	0x0000
        /*0020*/ 	.short	0x0001
        /*0022*/ 	.short	0x0000


//--------------------- .nv.info                  --------------------------
	.section	.nv.info,"",@"SHT_CUDA_INFO"
	.align	4


	//----- nvinfo : EIATTR_REGCOUNT
	.align		4
        /*0000*/ 	.byte	0x04, 0x2f
        /*0002*/ 	.short	(.L_4 - .L_3)
	.align		4
.L_3:
        /*0004*/ 	.word	index@(kernel_cutlass_kernel_flash_attncuteflash_fwd_sm100FlashAttentionForwardSm100_object_at__tensor0000o9611101213_tensor0000o9611101213_tensor0000o9610111213_tensor0000o9611101213_tensorptrf_0)
        /*0008*/ 	.word	0x00000080


	//----- nvinfo : EIATTR_FRAME_SIZE
	.align		4
.L_4:
        /*000c*/ 	.byte	0x04, 0x11
        /*000e*/ 	.short	(.L_6 - .L_5)
	.align		4
.L_5:
        /*0010*/ 	.word	index@($__internal_2_$__cuda_sm10x_tcgen05_guardrail_trap_unallocated_columns_being_dealloced)
        /*0014*/ 	.word	0x00000000


	//----- nvinfo : EIATTR_FRAME_SIZE
	.align		4
.L_6:
        /*0018*/ 	.byte	0x04, 0x11
        /*001a*/ 	.short	(.L_8 - .L_7)
	.align		4
.L_7:
        /*001c*/ 	.word	index@($__internal_1_$__cuda_sm10x_tcgen05_guardrail_trap_phase_invalid_during_alloc)
        /*0020*/ 	.word	0x00000000


	//----- nvinfo : EIATTR_FRAME_SIZE
	.align		4
.L_8:
        /*0024*/ 	.byte	0x04, 0x11
        /*0026*/ 	.short	(.L_10 - .L_9)
	.align		4
.L_9:
        /*0028*/ 	.word	index@($__internal_0_$__cuda_sm10x_tcgen05_guardrail_trap_col_being_dealloced_not_returned_by_alloc)
        /*002c*/ 	.word	0x00000000


	//----- nvinfo : EIATTR_FRAME_SIZE
	.align		4
.L_10:
        /*0030*/ 	.byte	0x04, 0x11
        /*0032*/ 	.short	(.L_12 - .L_11)
	.align		4
.L_11:
        /*0034*/ 	.word	index@(kernel_cutlass_kernel_flash_attncuteflash_fwd_sm100FlashAttentionForwardSm100_object_at__tensor0000o9611101213_tensor0000o9611101213_tensor0000o9610111213_tensor0000o9611101213_tensorptrf_0)
        /*0038*/ 	.word	0x00000000


	//----- nvinfo : EIATTR_MIN_STACK_SIZE
	.align		4
.L_12:
        /*003c*/ 	.byte	0x04, 0x12
        /*003e*/ 	.short	(.L_14 - .L_13)
	.align		4
.L_13:
        /*0040*/ 	.word	index@(kernel_cutlass_kernel_flash_attncuteflash_fwd_sm100FlashAttentionForwardSm100_object_at__tensor0000o9611101213_tensor0000o9611101213_tensor0000o9610111213_tensor0000o9611101213_tensorptrf_0)
        /*0044*/ 	.word	0x00000000
.L_14:


//--------------------- .nv.info.kernel_cutlass_kernel_flash_attncuteflash_fwd_sm100FlashAttentionForwardSm100_object_at__tensor0000o9611101213_tensor0000o9611101213_tensor0000o9610111213_tensor0000o9611101213_tensorptrf_0 --------------------------
	.section	.nv.info.kernel_cutlass_kernel_flash_attncuteflash_fwd_sm100FlashAttentionForwardSm100_object_at__tensor0000o9611101213_tensor0000o9611101213_tensor0000o9610111213_tensor0000o9611101213_tensorptrf_0,"",@"SHT_CUDA_INFO"
	.sectionflags	@""
	.align	4


	//----- nvinfo : EIATTR_CUDA_API_VERSION
	.align		4
        /*0000*/ 	.byte	0x04, 0x37
        /*0002*/ 	.short	(.L_16 - .L_15)
.L_15:
        /*0004*/ 	.word	0x00000081


	//----- nvinfo : EIATTR_KPARAM_INFO
	.align		4
.L_16:
        /*0008*/ 	.byte	0x04, 0x17
        /*000a*/ 	.short	(.L_18 - .L_17)
.L_17:
        /*000c*/ 	.word	0x00000000
        /*0010*/ 	.short	0x000f
        /*0012*/ 	.short	0x02a8
        /*0014*/ 	.byte	0x00, 0xf0, 0x11, 0x00


	//----- nvinfo : EIATTR_KPARAM_INFO
	.align		4
.L_18:
        /*0018*/ 	.byte	0x04, 0x17
        /*001a*/ 	.short	(.L_20 - .L_19)
.L_19:
        /*001c*/ 	.word	0x00000000
        /*0020*/ 	.short	0x000e
        /*0022*/ 	.short	0x02a4
        /*0024*/ 	.byte	0x00, 0xf0, 0x11, 0x00


	//----- nvinfo : EIATTR_KPARAM_INFO
	.align		4
.L_20:
        /*0028*/ 	.byte	0x04, 0x17
        /*002a*/ 	.short	(.L_22 - .L_21)
.L_21:
        /*002c*/ 	.word	0x00000000
        /*0030*/ 	.short	0x000d
        /*0032*/ 	.short	0x0298
        /*0034*/ 	.byte	0x00, 0xf0, 0x31, 0x00


	//----- nvinfo : EIATTR_KPARAM_INFO
	.align		4
.L_22:
        /*0038*/ 	.byte	0x04, 0x17
        /*003a*/ 	.short	(.L_24 - .L_23)
.L_23:
        /*003c*/ 	.word	0x00000000
        /*0040*/ 	.short	0x000c
        /*0042*/ 	.short	0x028c
        /*0044*/ 	.byte	0x00, 0xf0, 0x31, 0x00


	//----- nvinfo : EIATTR_KPARAM_INFO
	.align		4
.L_24:
        /*0048*/ 	.byte	0x04, 0x17
        /*004a*/ 	.short	(.L_26 - .L_25)
.L_25:
        /*004c*/ 	.word	0x00000000
        /*0050*/ 	.short	0x000b
        /*0052*/ 	.short	0x0287
        /*0054*/ 	.byte	0x00, 0xf0, 0x0d, 0x00


	//----- nvinfo : EIATTR_KPARAM_INFO
	.align		4
.L_26:
        /*0058*/ 	.byte	0x04, 0x17
        /*005a*/ 	.short	(.L_28 - .L_27)
.L_27:
        /*005c*/ 	.word	0x00000000
        /*0060*/ 	.short	0x000a
        /*0062*/ 	.short	0x0284
        /*0064*/ 	.byte	0x00, 0xf0, 0x0d, 0x00


	//----- nvinfo : EIATTR_KPARAM_INFO
	.align		4
.L_28:
        /*0068*/ 	.byte	0x04, 0x17
        /*006a*/ 	.short	(.L_30 - .L_29)
.L_29:
        /*006c*/ 	.word	0x00000000
        /*0070*/ 	.short	0x0009
        /*0072*/ 	.short	0x0280
        /*0074*/ 	.byte	0x00, 0xf0, 0x11, 0x00


	//----- nvinfo : EIATTR_KPARAM_INFO
	.align		4
.L_30:
        /*0078*/ 	.byte	0x04, 0x17
        /*007a*/ 	.short	(.L_32 - .L_31)
.L_31:
        /*007c*/ 	.word	0x00000000
        /*0080*/ 	.short	0x0008
        /*0082*/ 	.short	0x0200
        /*0084*/ 	.byte	0x00, 0xf0, 0x01, 0x02


	//----- nvinfo : EIATTR_KPARAM_INFO
	.align		4
.L_32:
        /*0088*/ 	.byte	0x04, 0x17
        /*008a*/ 	.short	(.L_34 - .L_33)
.L_33:
        /*008c*/ 	.word	0x00000000
        /*0090*/ 	.short	0x0007
        /*0092*/ 	.short	0x0180
        /*0094*/ 	.byte	0x00, 0xf0, 0x01, 0x02


	//----- nvinfo : EIATTR_KPARAM_INFO
	.align		4
.L_34:
        /*0098*/ 	.byte	0x04, 0x17
        /*009a*/ 	.short	(.L_36 - .L_35)
.L_35:
        /*009c*/ 	.word	0x00000000
        /*00a0*/ 	.short	0x0006
        /*00a2*/ 	.short	0x0100
        /*00a4*/ 	.byte	0x00, 0xf0, 0x01, 0x02


	//----- nvinfo : EIATTR_KPARAM_INFO
	.align		4
.L_36:
        /*00a8*/ 	.byte	0x04, 0x17
        /*00aa*/ 	.short	(.L_38 - .L_37)
.L_37:
        /*00ac*/ 	.word	0x00000000
        /*00b0*/ 	.short	0x0005
        /*00b2*/ 	.short	0x0080
        /*00b4*/ 	.byte	0x00, 0xf0, 0x01, 0x02


	//----- nvinfo : EIATTR_KPARAM_INFO
	.align		4
.L_38:
        /*00b8*/ 	.byte	0x04, 0x17
        /*00ba*/ 	.short	(.L_40 - .L_39)
.L_39:
        /*00bc*/ 	.word	0x00000000
        /*00c0*/ 	.short	0x0004
        /*00c2*/ 	.short	0x0030
        /*00c4*/ 	.byte	0x00, 0xf0, 0xa1, 0x00


	//----- nvinfo : EIATTR_KPARAM_INFO
	.align		4
.L_40:
        /*00c8*/ 	.byte	0x04, 0x17
        /*00ca*/ 	.short	(.L_42 - .L_41)
.L_41:
        /*00cc*/ 	.word	0x00000000
        /*00d0*/ 	.short	0x0003
        /*00d2*/ 	.short	0x0024
        /*00d4*/ 	.byte	0x00, 0xf0, 0x31, 0x00


	//----- nvinfo : EIATTR_KPARAM_INFO
	.align		4
.L_42:
        /*00d8*/ 	.byte	0x04, 0x17
        /*00da*/ 	.short	(.L_44 - .L_43)
.L_43:
        /*00dc*/ 	.word	0x00000000
        /*00e0*/ 	.short	0x0002
        /*00e2*/ 	.short	0x0018
        /*00e4*/ 	.byte	0x00, 0xf0, 0x31, 0x00


	//----- nvinfo : EIATTR_KPARAM_INFO
	.align		4
.L_44:
        /*00e8*/ 	.byte	0x04, 0x17
        /*00ea*/ 	.short	(.L_46 - .L_45)
.L_45:
        /*00ec*/ 	.word	0x00000000
        /*00f0*/ 	.short	0x0001
        /*00f2*/ 	.short	0x000c
        /*00f4*/ 	.byte	0x00, 0xf0, 0x31, 0x00


	//----- nvinfo : EIATTR_KPARAM_INFO
	.align		4
.L_46:
        /*00f8*/ 	.byte	0x04, 0x17
        /*00fa*/ 	.short	(.L_48 - .L_47)
.L_47:
        /*00fc*/ 	.word	0x00000000
        /*0100*/ 	.short	0x0000
        /*0102*/ 	.short	0x0000
        /*0104*/ 	.byte	0x00, 0xf0, 0x31, 0x00


	//----- nvinfo : EIATTR_AT_ENTRY_FRAGMENTS
	.align		4
.L_48:
        /*0108*/ 	.byte	0x04, 0x4f
        /*010a*/ 	.short	(.L_50 - .L_49)


	//   ....[0]....
.L_49:
        /*010c*/ 	.word	0x00000004


	//----- nvinfo : EIATTR_RESERVED_SMEM_USED
	.align		4
.L_50:
        /*0110*/ 	.byte	0x01, 0x41
	.zero		2


	//----- nvinfo : EIATTR_SPARSE_MMA_MASK
	.align		4
        /*0114*/ 	.byte	0x03, 0x50
        /*0116*/ 	.short	0x0000


	//----- nvinfo : EIATTR_TCGEN05_1CTA_USED
	.align		4
        /*0118*/ 	.byte	0x01, 0x51
	.zero		2


	//----- nvinfo : EIATTR_MAXREG_COUNT
	.align		4
        /*011c*/ 	.byte	0x03, 0x1b
        /*011e*/ 	.short	0x0080


	//----- nvinfo : EIATTR_NUM_BARRIERS
	.align		4
        /*0120*/ 	.byte	0x02, 0x4c
        /*0122*/ 	.byte	0x10
	.zero		1


	//----- nvinfo : EIATTR_INT_WARP_WIDE_INSTR_OFFSETS
	.align		4
        /*0124*/ 	.byte	0x04, 0x31
        /*0126*/ 	.short	(.L_52 - .L_51)


	//   ....[0]....
.L_51:
        /*0128*/ 	.word	0x00003380


	//   ....[1]....
        /*012c*/ 	.word	0x000033b0


	//----- nvinfo : EIATTR_COOP_GROUP_MASK_REGIDS
	.align		4
.L_52:
        /*0130*/ 	.byte	0x04, 0x29
        /*0132*/ 	.short	(.L_54 - .L_53)


	//   ....[0]....
.L_53:
        /*0134*/ 	.word	0xffffffff


	//   ....[1]....
        /*0138*/ 	.word	0xffffffff


	//   ....[2]....
        /*013c*/ 	.word	0xffffffff


	//   ....[3]....
        /*0140*/ 	.word	0xffffffff


	//   ....[4]....
        /*0144*/ 	.word	0xffffffff


	//   ....[5]....
        /*0148*/ 	.word	0xffffffff


	//   ....[6]....
        /*014c*/ 	.word	0xffffffff


	//   ....[7]....
        /*0150*/ 	.word	0xffffffff


	//   ....[8]....
        /*0154*/ 	.word	0xffffffff


	//----- nvinfo : EIATTR_COOP_GROUP_INSTR_OFFSETS
	.align		4
.L_54:
        /*0158*/ 	.byte	0x04, 0x28
        /*015a*/ 	.short	(.L_56 - .L_55)


	//   ....[0]....
.L_55:
        /*015c*/ 	.word	0x00000d50


	//   ....[1]....
        /*0160*/ 	.word	0x00001010


	//   ....[2]....
        /*0164*/ 	.word	0x00001160


	//   ....[3]....
        /*0168*/ 	.word	0x00003220


	//   ....[4]....
        /*016c*/ 	.word	0x00003460


	//   ....[5]....
        /*0170*/ 	.word	0x00007450


	//   ....[6]....
        /*0174*/ 	.word	0x00009010


	//   ....[7]....
        /*0178*/ 	.word	0x00009cd0


	//   ....[8]....
        /*017c*/ 	.word	0x0000a160


	//----- nvinfo : EIATTR_REG_RECONFIG
	.align		4
.L_56:
        /*0180*/ 	.byte	0x01, 0x54
	.zero		2


	//----- nvinfo : EIATTR_VRC_CTA_INIT_COUNT
	.align		4
        /*0184*/ 	.byte	0x02, 0x4a
        /*0186*/ 	.byte	0x80
	.zero		1


	//----- nvinfo : EIATTR_MBARRIER_INSTR_OFFSETS
	.align		4
        /*0188*/ 	.byte	0x04, 0x39
        /*018a*/ 	.short	(.L_58 - .L_57)


	//   ....[0]....
.L_57:
        /*018c*/ 	.word	0x000002e0
        /*0190*/ 	.word	0x000000ff
        /*0194*/ 	.word	0x00000000
        /*0198*/ 	.short	0x0100
        /*019a*/ 	.byte	0x04
	.zero		1


	//   ....[1]....
        /*019c*/ 	.word	0x000002f0
        /*01a0*/ 	.word	0x000000ff
        /*01a4*/ 	.word	0x00000008
        /*01a8*/ 	.short	0x0100
        /*01aa*/ 	.byte	0x04
	.zero		1


	//   ....[2]....
        /*01ac*/ 	.word	0x00000300
        /*01b0*/ 	.word	0x000000ff
        /*01b4*/ 	.word	0x00000010
        /*01b8*/ 	.short	0x0100
        /*01ba*/ 	.byte	0x04
	.zero		1


	//   ....[3]....
        /*01bc*/ 	.word	0x00000310
        /*01c0*/ 	.word	0x000000ff
        /*01c4*/ 	.word	0x00000018
        /*01c8*/ 	.short	0x0100
        /*01ca*/ 	.byte	0x04
	.zero		1


	//   ....[4]....
        /*01cc*/ 	.word	0x00000320
        /*01d0*/ 	.word	0x000000ff
        /*01d4*/ 	.word	0x00000020
        /*01d8*/ 	.short	0x0100
        /*01da*/ 	.byte	0x04
	.zero		1


	//   ....[5]....
        /*01dc*/ 	.word	0x00000330
        /*01e0*/ 	.word	0x000000ff
        /*01e4*/ 	.word	0x00000028
        /*01e8*/ 	.short	0x0100
        /*01ea*/ 	.byte	0x04
	.zero		1


	//   ....[6]....
        /*01ec*/ 	.word	0x00000340
        /*01f0*/ 	.word	0x000000ff
        /*01f4*/ 	.word	0x00000030
        /*01f8*/ 	.short	0x0100
        /*01fa*/ 	.byte	0x04
	.zero		1


	//   ....[7]....
        /*01fc*/ 	.word	0x00000350
        /*0200*/ 	.word	0x000000ff
        /*0204*/ 	.word	0x00000038
        /*0208*/ 	.short	0x0100
        /*020a*/ 	.byte	0x04
	.zero		1


	//   ....[8]....
        /*020c*/ 	.word	0x00000360
        /*0210*/ 	.word	0x000000ff
        /*0214*/ 	.word	0x00000040
        /*0218*/ 	.short	0x0100
        /*021a*/ 	.byte	0x04
	.zero		1


	//   ....[9]....
        /*021c*/ 	.word	0x00000370
        /*0220*/ 	.word	0x000000ff
        /*0224*/ 	.word	0x00000048
        /*0228*/ 	.short	0x0100
        /*022a*/ 	.byte	0x04
	.zero		1


	//   ....[10]....
        /*022c*/ 	.word	0x00000380
        /*0230*/ 	.word	0x000000ff
        /*0234*/ 	.word	0x00000050
        /*0238*/ 	.short	0x0100
        /*023a*/ 	.byte	0x04
	.zero		1


	//   ....[11]....
        /*023c*/ 	.word	0x00000390
        /*0240*/ 	.word	0x000000ff
        /*0244*/ 	.word	0x00000058
        /*0248*/ 	.short	0x0100
        /*024a*/ 	.byte	0x04
	.zero		1


	//   ....[12]....
        /*024c*/ 	.word	0x000003a0
        /*0250*/ 	.word	0x000000ff
        /*0254*/ 	.word	0x00000060
        /*0258*/ 	.short	0x0100
        /*025a*/ 	.byte	0x04
	.zero		1


	//   ....[13]....
        /*025c*/ 	.word	0x000003b0
        /*0260*/ 	.word	0x000000ff
        /*0264*/ 	.word	0x00000068
        /*0268*/ 	.short	0x0100
        /*026a*/ 	.byte	0x04
	.zero		1


	//   ....[14]....
        /*026c*/ 	.word	0x000003c0
        /*0270*/ 	.word	0x000000ff
        /*0274*/ 	.word	0x00000070
        /*0278*/ 	.short	0x0100
        /*027a*/ 	.byte	0x04
	.zero		1


	//   ....[15]....
        /*027c*/ 	.word	0x000003d0
        /*0280*/ 	.word	0x000000ff
        /*0284*/ 	.word	0x00000078
        /*0288*/ 	.short	0x0100
        /*028a*/ 	.byte	0x04
	.zero		1


	//   ....[16]....
        /*028c*/ 	.word	0x000003e0
        /*0290*/ 	.word	0x000000ff
        /*0294*/ 	.word	0x00000080
        /*0298*/ 	.short	0x0100
        /*029a*/ 	.byte	0x04
	.zero		1


	//   ....[17]....
        /*029c*/ 	.word	0x000003f0
        /*02a0*/ 	.word	0x000000ff
        /*02a4*/ 	.word	0x00000088
        /*02a8*/ 	.short	0x0100
        /*02aa*/ 	.byte	0x04
	.zero		1


	//   ....[18]....
        /*02ac*/ 	.word	0x00000400
        /*02b0*/ 	.word	0x000000ff
        /*02b4*/ 	.word	0x00000090
        /*02b8*/ 	.short	0x0100
        /*02ba*/ 	.byte	0x04
	.zero		1


	//   ....[19]....
        /*02bc*/ 	.word	0x00000410
        /*02c0*/ 	.word	0x000000ff
        /*02c4*/ 	.word	0x00000098
        /*02c8*/ 	.short	0x0100
        /*02ca*/ 	.byte	0x04
	.zero		1


	//   ....[20]....
        /*02cc*/ 	.word	0x00000420
        /*02d0*/ 	.word	0x000000ff
        /*02d4*/ 	.word	0x000000a0
        /*02d8*/ 	.short	0x0100
        /*02da*/ 	.byte	0x04
	.zero		1


	//   ....[21]....
        /*02dc*/ 	.word	0x00000430
        /*02e0*/ 	.word	0x000000ff
        /*02e4*/ 	.word	0x000000a8
        /*02e8*/ 	.short	0x0100
        /*02ea*/ 	.byte	0x04
	.zero		1


	//   ....[22]....
        /*02ec*/ 	.word	0x00000440
        /*02f0*/ 	.word	0x000000ff
        /*02f4*/ 	.word	0x000000b0
        /*02f8*/ 	.short	0x0100
        /*02fa*/ 	.byte	0x04
	.zero		1


	//   ....[23]....
        /*02fc*/ 	.word	0x00000450
        /*0300*/ 	.word	0x000000ff
        /*0304*/ 	.word	0x000000b8
        /*0308*/ 	.short	0x0100
        /*030a*/ 	.byte	0x04
	.zero		1


	//   ....[24]....
        /*030c*/ 	.word	0x00000460
        /*0310*/ 	.word	0x000000ff
        /*0314*/ 	.word	0x000000c0
        /*0318*/ 	.short	0x0100
        /*031a*/ 	.byte	0x04
	.zero		1


	//   ....[25]....
        /*031c*/ 	.word	0x00000470
        /*0320*/ 	.word	0x000000ff
        /*0324*/ 	.word	0x000000c8
        /*0328*/ 	.short	0x0100
        /*032a*/ 	.byte	0x04
	.zero		1


	//   ....[26]....
        /*032c*/ 	.word	0x00000480
        /*0330*/ 	.word	0x000000ff
        /*0334*/ 	.word	0x000000d0
        /*0338*/ 	.short	0x0100
        /*033a*/ 	.byte	0x04
	.zero		1


	//   ....[27]....
        /*033c*/ 	.word	0x00000490
        /*0340*/ 	.word	0x000000ff
        /*0344*/ 	.word	0x000000d8
        /*0348*/ 	.short	0x0100
        /*034a*/ 	.byte	0x04
	.zero		1


	//   ....[28]....
        /*034c*/ 	.word	0x000004a0
        /*0350*/ 	.word	0x000000ff
        /*0354*/ 	.word	0x000000e0
        /*0358*/ 	.short	0x0100
        /*035a*/ 	.byte	0x04
	.zero		1


	//   ....[29]....
        /*035c*/ 	.word	0x000004b0
        /*0360*/ 	.word	0x000000ff
        /*0364*/ 	.word	0x000000e8
        /*0368*/ 	.short	0x0100
        /*036a*/ 	.byte	0x04
	.zero		1


	//   ....[30]....
        /*036c*/ 	.word	0x000004c0
        /*0370*/ 	.word	0x000000ff
        /*0374*/ 	.word	0x000000f0
        /*0378*/ 	.short	0x0100
        /*037a*/ 	.byte	0x04
	.zero		1


	//   ....[31]....
        /*037c*/ 	.word	0x000004d0
        /*0380*/ 	.word	0x000000ff
        /*0384*/ 	.word	0x000000f8
        /*0388*/ 	.short	0x0100
        /*038a*/ 	.byte	0x04
	.zero		1


	//   ....[32]....
        /*038c*/ 	.word	0x000004e0
        /*0390*/ 	.word	0x000000ff
        /*0394*/ 	.word	0x00000100
        /*0398*/ 	.short	0x0100
        /*039a*/ 	.byte	0x04
	.zero		1


	//   ....[33]....
        /*039c*/ 	.word	0x000004f0
        /*03a0*/ 	.word	0x000000ff
        /*03a4*/ 	.word	0x00000108
        /*03a8*/ 	.short	0x0100
        /*03aa*/ 	.byte	0x04
	.zero		1


	//   ....[34]....
        /*03ac*/ 	.word	0x00000980
        /*03b0*/ 	.word	0x000000ff
        /*03b4*/ 	.word	0x000000f0
        /*03b8*/ 	.short	0x010a
        /*03ba*/ 	.byte	0x06
	.zero		1


	//   ....[35]....
        /*03bc*/ 	.word	0x00000a30
        /*03c0*/ 	.word	0x000000ff
        /*03c4*/ 	.word	0x000000f8
        /*03c8*/ 	.short	0x010a
        /*03ca*/ 	.byte	0x06
	.zero		1


	//   ....[36]....
        /*03cc*/ 	.word	0x00000c20
        /*03d0*/ 	.word	0x000000ff
        /*03d4*/ 	.word	0x00000100
        /*03d8*/ 	.short	0x0101
        /*03da*/ 	.byte	0x06
	.zero		1


	//   ....[37]....
        /*03dc*/ 	.word	0x00000c50
        /*03e0*/ 	.word	0x000000ff
        /*03e4*/ 	.word	0x00000108
        /*03e8*/ 	.short	0x0101
        /*03ea*/ 	.byte	0x06
	.zero		1


	//   ....[38]....
        /*03ec*/ 	.word	0x00001510
        /*03f0*/ 	.word	0x000000ff
        /*03f4*/ 	.word	0x00000000
        /*03f8*/ 	.short	0x010a
        /*03fa*/ 	.byte	0x04
	.zero		1


	//   ....[39]....
        /*03fc*/ 	.word	0x00001560
        /*0400*/ 	.word	0x000000ff
        /*0404*/ 	.word	0x00000020
        /*0408*/ 	.short	0x010a
        /*040a*/ 	.byte	0x17
	.zero		1


	//   ....[40]....
        /*040c*/ 	.word	0x00001870
        /*0410*/ 	.word	0x000000ff
        /*0414*/ 	.word	0x00000008
        /*0418*/ 	.short	0x010a
        /*041a*/ 	.byte	0x04
	.zero		1


	//   ....[41]....
        /*041c*/ 	.word	0x00001ba0
        /*0420*/ 	.word	0x000000ff
        /*0424*/ 	.word	0x00000000
        /*0428*/ 	.short	0x010a
        /*042a*/ 	.byte	0x2a
	.zero		1


	//   ....[42]....
        /*042c*/ 	.word	0x00001c20
        /*0430*/ 	.word	0x000000ff
        /*0434*/ 	.word	0x00000080
        /*0438*/ 	.short	0x010a
        /*043a*/ 	.byte	0x04
	.zero		1


	//   ....[43]....
        /*043c*/ 	.word	0x00001f00
        /*0440*/ 	.word	0x000000ff
        /*0444*/ 	.word	0x00000090
        /*0448*/ 	.short	0x010a
        /*044a*/ 	.byte	0x04
	.zero		1


	//   ....[44]....
        /*044c*/ 	.word	0x000020b0
        /*0450*/ 	.word	0x000000ff
        /*0454*/ 	.word	0x00000000
        /*0458*/ 	.short	0x010a
        /*045a*/ 	.byte	0x26
	.zero		1


	//   ....[45]....
        /*045c*/ 	.word	0x000023f0
        /*0460*/ 	.word	0x000000ff
        /*0464*/ 	.word	0x00000088
        /*0468*/ 	.short	0x010a
        /*046a*/ 	.byte	0x04
	.zero		1


	//   ....[46]....
        /*046c*/ 	.word	0x000025f0
        /*0470*/ 	.word	0x000000ff
        /*0474*/ 	.word	0x00000098
        /*0478*/ 	.short	0x010a
        /*047a*/ 	.byte	0x04
	.zero		1


	//   ....[47]....
        /*047c*/ 	.word	0x000028c0
        /*0480*/ 	.word	0x000000ff
        /*0484*/ 	.word	0x00000020
        /*0488*/ 	.short	0x010a
        /*048a*/ 	.byte	0x0f
	.zero		1


	//   ....[48]....
        /*048c*/ 	.word	0x00002940
        /*0490*/ 	.word	0x000000ff
        /*0494*/ 	.word	0x00000080
        /*0498*/ 	.short	0x010a
        /*049a*/ 	.byte	0x04
	.zero		1


	//   ....[49]....
        /*049c*/ 	.word	0x00002c10
        /*04a0*/ 	.word	0x000000ff
        /*04a4*/ 	.word	0x00000090
        /*04a8*/ 	.short	0x010a
        /*04aa*/ 	.byte	0x04
	.zero		1


	//   ....[50]....
        /*04ac*/ 	.word	0x00002d60
        /*04b0*/ 	.word	0x000000ff
        /*04b4*/ 	.word	0x00000088
        /*04b8*/ 	.short	0x010a
        /*04ba*/ 	.byte	0x04
	.zero		1


	//   ....[51]....
        /*04bc*/ 	.word	0x00002f50
        /*04c0*/ 	.word	0x000000ff
        /*04c4*/ 	.word	0x00000098
        /*04c8*/ 	.short	0x010a
        /*04ca*/ 	.byte	0x04
	.zero		1


	//   ....[52]....
        /*04cc*/ 	.word	0x00003900
        /*04d0*/ 	.word	0x000000ff
        /*04d4*/ 	.word	0x00000048
        /*04d8*/ 	.short	0x010a
        /*04da*/ 	.byte	0x09
	.zero		1


	//   ....[53]....
        /*04dc*/ 	.word	0x00003ad0
        /*04e0*/ 	.word	0x000000ff
        /*04e4*/ 	.word	0x00000010
        /*04e8*/ 	.short	0x010a
        /*04ea*/ 	.byte	0x39
	.zero		1


	//   ....[54]....
        /*04ec*/ 	.word	0x00003cf0
        /*04f0*/ 	.word	0x000000ff
        /*04f4*/ 	.word	0x00000018
        /*04f8*/ 	.short	0x010a
        /*04fa*/ 	.byte	0x39
	.zero		1


	//   ....[55]....
        /*04fc*/ 	.word	0x00003f30
        /*0500*/ 	.word	0x000000ff
        /*0504*/ 	.word	0x00000048
        /*0508*/ 	.short	0x010a
        /*050a*/ 	.byte	0x09
	.zero		1


	//   ....[56]....
        /*050c*/ 	.word	0x00004360
        /*0510*/ 	.word	0x000000ff
        /*0514*/ 	.word	0x00000048
        /*0518*/ 	.short	0x010a
        /*051a*/ 	.byte	0x04
	.zero		1


	//   ....[57]....
        /*051c*/ 	.word	0x00004540
        /*0520*/ 	.word	0x000000ff
        /*0524*/ 	.word	0x00000048
        /*0528*/ 	.short	0x010a
        /*052a*/ 	.byte	0x04
	.zero		1


	//   ....[58]....
        /*052c*/ 	.word	0x00004a50
        /*0530*/ 	.word	0x000000ff
        /*0534*/ 	.word	0x00000048
        /*0538*/ 	.short	0x010a
        /*053a*/ 	.byte	0x04
	.zero		1


	//   ....[59]....
        /*053c*/ 	.word	0x00004ab0
        /*0540*/ 	.word	0x000000ff
        /*0544*/ 	.word	0x00000018
        /*0548*/ 	.short	0x010a
        /*054a*/ 	.byte	0x05
	.zero		1


	//   ....[60]....
        /*054c*/ 	.word	0x00004f30
        /*0550*/ 	.word	0x000000ff
        /*0554*/ 	.word	0x000000e0
        /*0558*/ 	.short	0x010a
        /*055a*/ 	.byte	0x05
	.zero		1


	//   ....[61]....
        /*055c*/ 	.word	0x00004f50
        /*0560*/ 	.word	0x000000ff
        /*0564*/ 	.word	0x00000070
        /*0568*/ 	.short	0x010a
        /*056a*/ 	.byte	0x05
	.zero		1


	//   ....[62]....
        /*056c*/ 	.word	0x00007020
        /*0570*/ 	.word	0x000000ff
        /*0574*/ 	.word	0x00000080
        /*0578*/ 	.short	0x0101
        /*057a*/ 	.byte	0x05
	.zero		1


	//   ....[63]....
        /*057c*/ 	.word	0x00007470
        /*0580*/ 	.word	0x000000ff
        /*0584*/ 	.word	0x00000090
        /*0588*/ 	.short	0x0101
        /*058a*/ 	.byte	0x05
	.zero		1


	//   ....[64]....
        /*058c*/ 	.word	0x000074b0
        /*0590*/ 	.word	0x000000ff
        /*0594*/ 	.word	0x00000000
        /*0598*/ 	.short	0x010a
        /*059a*/ 	.byte	0x08
	.zero		1


	//   ....[65]....
        /*059c*/ 	.word	0x00007570
        /*05a0*/ 	.word	0x000000ff
        /*05a4*/ 	.word	0x00000070
        /*05a8*/ 	.short	0x010a
        /*05aa*/ 	.byte	0x06
	.zero		1


	//   ....[66]....
        /*05ac*/ 	.word	0x00008d00
        /*05b0*/ 	.word	0x000000ff
        /*05b4*/ 	.word	0x00000080
        /*05b8*/ 	.short	0x0101
        /*05ba*/ 	.byte	0x06
	.zero		1


	//   ....[67]....
        /*05bc*/ 	.word	0x00009030
        /*05c0*/ 	.word	0x000000ff
        /*05c4*/ 	.word	0x00000090
        /*05c8*/ 	.short	0x0101
        /*05ca*/ 	.byte	0x06
	.zero		1


	//   ....[68]....
        /*05cc*/ 	.word	0x00009040
        /*05d0*/ 	.word	0x000000ff
        /*05d4*/ 	.word	0x000000e0
        /*05d8*/ 	.short	0x010a
        /*05da*/ 	.byte	0x06
	.zero		1


	//   ....[69]....
        /*05dc*/ 	.word	0x00009670
        /*05e0*/ 	.word	0x000000ff
        /*05e4*/ 	.word	0x000000e0
        /*05e8*/ 	.short	0x010a
        /*05ea*/ 	.byte	0x04
	.zero		1


	//   ....[70]....
        /*05ec*/ 	.word	0x00009940
        /*05f0*/ 	.word	0x00000003
        /*05f4*/ 	.word	0x00000080
        /*05f8*/ 	.short	0x0101
        /*05fa*/ 	.byte	0xff
	.zero		1


	//   ....[71]....
        /*05fc*/ 	.word	0x00009980
        /*0600*/ 	.word	0x00000003
        /*0604*/ 	.word	0x00000088
        /*0608*/ 	.short	0x0101
        /*060a*/ 	.byte	0xff
	.zero		1


	//   ....[72]....
        /*060c*/ 	.word	0x00009c60
        /*0610*/ 	.word	0x00000003
        /*0614*/ 	.word	0x000000e0
        /*0618*/ 	.short	0x0101
        /*061a*/ 	.byte	0xff
	.zero		1


	//   ....[73]....
        /*061c*/ 	.word	0x0000a0f0
        /*0620*/ 	.word	0x00000003
        /*0624*/ 	.word	0x00000080
        /*0628*/ 	.short	0x0101
        /*062a*/ 	.byte	0xff
	.zero		1


	//   ....[74]....
        /*062c*/ 	.word	0x0000a120
        /*0630*/ 	.word	0x00000003
        /*0634*/ 	.word	0x000000e8
        /*0638*/ 	.short	0x0101
        /*063a*/ 	.byte	0xff
	.zero		1


	//   ....[75]....
        /*063c*/ 	.word	0x0000a580
        /*0640*/ 	.word	0x00000003
        /*0644*/ 	.word	0x00000088
        /*0648*/ 	.short	0x0101
        /*064a*/ 	.byte	0xff
	.zero		1


	//   ....[76]....
        /*064c*/ 	.word	0x0000a590
        /*0650*/ 	.word	0x00000003
        /*0654*/ 	.word	0x000000e0
        /*0658*/ 	.short	0x0101
        /*065a*/ 	.byte	0xff
	.zero		1


	//   ....[77]....
        /*065c*/ 	.word	0x0000a5b0
        /*0660*/ 	.word	0x00000003
        /*0664*/ 	.word	0x000000e8
        /*0668*/ 	.short	0x0101
        /*066a*/ 	.byte	0xff
	.zero		1


	//   ....[78]....
        /*066c*/ 	.word	0x0000a610
        /*0670*/ 	.word	0x00000003
        /*0674*/ 	.word	0x000000e0
        /*0678*/ 	.short	0x0101
        /*067a*/ 	.byte	0xff
	.zero		1


	//   ....[79]....
        /*067c*/ 	.word	0x0000a620
        /*0680*/ 	.word	0x00000003
        /*0684*/ 	.word	0x000000b0
        /*0688*/ 	.short	0x010a
        /*068a*/ 	.byte	0xff
	.zero		1


	//   ....[80]....
        /*068c*/ 	.word	0x0000a640
        /*0690*/ 	.word	0x00000003
        /*0694*/ 	.word	0x00000100
        /*0698*/ 	.short	0x010a
        /*069a*/ 	.byte	0xff
	.zero		1


	//   ....[81]....
        /*069c*/ 	.word	0x0000adf0
        /*06a0*/ 	.word	0x00000003
        /*06a4*/ 	.word	0x00000080
        /*06a8*/ 	.short	0x0101
        /*06aa*/ 	.byte	0xff
	.zero		1


	//   ....[82]....
        /*06ac*/ 	.word	0x0000ae00
        /*06b0*/ 	.word	0x00000003
        /*06b4*/ 	.word	0x000000f0
        /*06b8*/ 	.short	0x0101
        /*06ba*/ 	.byte	0xff
	.zero		1


	//   ....[83]....
        /*06bc*/ 	.word	0x0000ae40
        /*06c0*/ 	.word	0x00000003
        /*06c4*/ 	.word	0x000000e8
        /*06c8*/ 	.short	0x0101
        /*06ca*/ 	.byte	0xff
	.zero		1


	//   ....[84]....
        /*06cc*/ 	.word	0x0000ae50
        /*06d0*/ 	.word	0x00000003
        /*06d4*/ 	.word	0x000000b8
        /*06d8*/ 	.short	0x010a
        /*06da*/ 	.byte	0xff
	.zero		1


	//   ....[85]....
        /*06dc*/ 	.word	0x0000ae70
        /*06e0*/ 	.word	0x00000003
        /*06e4*/ 	.word	0x00000108
        /*06e8*/ 	.short	0x010a
        /*06ea*/ 	.byte	0xff
	.zero		1


	//   ....[86]....
        /*06ec*/ 	.word	0x0000b9a0
        /*06f0*/ 	.word	0x00000003
        /*06f4*/ 	.word	0x00000088
        /*06f8*/ 	.short	0x0101
        /*06fa*/ 	.byte	0xff
	.zero		1


	//   ....[87]....
        /*06fc*/ 	.word	0x0000b9e0
        /*0700*/ 	.word	0x00000003
        /*0704*/ 	.word	0x000000f8
        /*0708*/ 	.short	0x0101
        /*070a*/ 	.byte	0xff
	.zero		1


	//   ....[88]....
        /*070c*/ 	.word	0x0000ba70
        /*0710*/ 	.word	0x00000003
        /*0714*/ 	.word	0x00000108
        /*0718*/ 	.short	0x010a
        /*071a*/ 	.byte	0xff
	.zero		1


	//   ....[89]....
        /*071c*/ 	.word	0x0000bae0
        /*0720*/ 	.word	0x00000004
        /*0724*/ 	.word	0x000000f0
        /*0728*/ 	.short	0x010a
        /*072a*/ 	.byte	0xff
	.zero		1


	//   ....[90]....
        /*072c*/ 	.word	0x0000bb60
        /*0730*/ 	.word	0x00000004
        /*0734*/ 	.word	0x000000f8
        /*0738*/ 	.short	0x010a
        /*073a*/ 	.byte	0xff
	.zero		1


	//   ....[91]....
        /*073c*/ 	.word	0x0000bbe0
        /*0740*/ 	.word	0x00000004
        /*0744*/ 	.word	0x00000000
        /*0748*/ 	.short	0x010a
        /*074a*/ 	.byte	0xff
	.zero		1


	//   ....[92]....
        /*074c*/ 	.word	0x0000bc60
        /*0750*/ 	.word	0x00000004
        /*0754*/ 	.word	0x00000020
        /*0758*/ 	.short	0x010a
        /*075a*/ 	.byte	0xff
	.zero		1


	//   ....[93]....
        /*075c*/ 	.word	0x0000bce0
        /*0760*/ 	.word	0x00000004
        /*0764*/ 	.word	0x00000008
        /*0768*/ 	.short	0x010a
        /*076a*/ 	.byte	0xff
	.zero		1


	//   ....[94]....
        /*076c*/ 	.word	0x0000bd60
        /*0770*/ 	.word	0x0000000e
        /*0774*/ 	.word	0x00000000
        /*0778*/ 	.short	0x010a
        /*077a*/ 	.byte	0xff
	.zero		1


	//   ....[95]....
        /*077c*/ 	.word	0x0000bde0
        /*0780*/ 	.word	0x00000010
        /*0784*/ 	.word	0x00000080
        /*0788*/ 	.short	0x010a
        /*078a*/ 	.byte	0xff
	.zero		1


	//   ....[96]....
        /*078c*/ 	.word	0x0000be60
        /*0790*/ 	.word	0x00000010
        /*0794*/ 	.word	0x00000090
        /*0798*/ 	.short	0x010a
        /*079a*/ 	.byte	0xff
	.zero		1


	//   ....[97]....
        /*079c*/ 	.word	0x0000bee0
        /*07a0*/ 	.word	0x0000000e
        /*07a4*/ 	.word	0x00000000
        /*07a8*/ 	.short	0x010a
        /*07aa*/ 	.byte	0xff
	.zero		1


	//   ....[98]....
        /*07ac*/ 	.word	0x0000bf60
        /*07b0*/ 	.word	0x00000010
        /*07b4*/ 	.word	0x00000088
        /*07b8*/ 	.short	0x010a
        /*07ba*/ 	.byte	0xff
	.zero		1


	//   ....[99]....
        /*07bc*/ 	.word	0x0000bfe0
        /*07c0*/ 	.word	0x0000000e
        /*07c4*/ 	.word	0x00000098
        /*07c8*/ 	.short	0x010a
        /*07ca*/ 	.byte	0xff
	.zero		1


	//   ....[100]....
        /*07cc*/ 	.word	0x0000c060
        /*07d0*/ 	.word	0x00000004
        /*07d4*/ 	.word	0x00000020
        /*07d8*/ 	.short	0x010a
        /*07da*/ 	.byte	0xff
	.zero		1


	//   ....[101]....
        /*07dc*/ 	.word	0x0000c0e0
        /*07e0*/ 	.word	0x00000006
        /*07e4*/ 	.word	0x00000080
        /*07e8*/ 	.short	0x010a
        /*07ea*/ 	.byte	0xff
	.zero		1


	//   ....[102]....
        /*07ec*/ 	.word	0x0000c160
        /*07f0*/ 	.word	0x00000006
        /*07f4*/ 	.word	0x00000090
        /*07f8*/ 	.short	0x010a
        /*07fa*/ 	.byte	0xff
	.zero		1


	//   ....[103]....
        /*07fc*/ 	.word	0x0000c1e0
        /*0800*/ 	.word	0x00000006
        /*0804*/ 	.word	0x00000088
        /*0808*/ 	.short	0x010a
        /*080a*/ 	.byte	0xff
	.zero		1


	//   ....[104]....
        /*080c*/ 	.word	0x0000c260
        /*0810*/ 	.word	0x00000004
        /*0814*/ 	.word	0x00000098
        /*0818*/ 	.short	0x010a
        /*081a*/ 	.byte	0xff
	.zero		1


	//   ....[105]....
        /*081c*/ 	.word	0x0000c2d0
        /*0820*/ 	.word	0x00000004
        /*0824*/ 	.word	0x00000048
        /*0828*/ 	.short	0x010a
        /*082a*/ 	.byte	0xff
	.zero		1


	//   ....[106]....
        /*082c*/ 	.word	0x0000c350
        /*0830*/ 	.word	0x00000004
        /*0834*/ 	.word	0x00000010
        /*0838*/ 	.short	0x010a
        /*083a*/ 	.byte	0xff
	.zero		1


	//   ....[107]....
        /*083c*/ 	.word	0x0000c3d0
        /*0840*/ 	.word	0x00000004
        /*0844*/ 	.word	0x00000018
        /*0848*/ 	.short	0x010a
        /*084a*/ 	.byte	0xff
	.zero		1


	//   ....[108]....
        /*084c*/ 	.word	0x0000c440
        /*0850*/ 	.word	0x00000004
        /*0854*/ 	.word	0x00000048
        /*0858*/ 	.short	0x010a
        /*085a*/ 	.byte	0xff
	.zero		1


	//   ....[109]....
        /*085c*/ 	.word	0x0000c4b0
        /*0860*/ 	.word	0x00000004
        /*0864*/ 	.word	0x00000048
        /*0868*/ 	.short	0x010a
        /*086a*/ 	.byte	0xff
	.zero		1


	//   ....[110]....
        /*086c*/ 	.word	0x0000c520
        /*0870*/ 	.word	0x00000004
        /*0874*/ 	.word	0x00000048
        /*0878*/ 	.short	0x010a
        /*087a*/ 	.byte	0xff
	.zero		1


	//   ....[111]....
        /*087c*/ 	.word	0x0000c590
        /*0880*/ 	.word	0x00000004
        /*0884*/ 	.word	0x00000048
        /*0888*/ 	.short	0x010a
        /*088a*/ 	.byte	0xff
	.zero		1


	//   ....[112]....
        /*088c*/ 	.word	0x0000c600
        /*0890*/ 	.word	0x00000004
        /*0894*/ 	.word	0x00000018
        /*0898*/ 	.short	0x010a
        /*089a*/ 	.byte	0xff
	.zero		1


	//   ....[113]....
        /*089c*/ 	.word	0x0000c670
        /*08a0*/ 	.word	0x000000ff
        /*08a4*/ 	.word	0x00000000
        /*08a8*/ 	.short	0x010a
        /*08aa*/ 	.byte	0x08
	.zero		1


	//   ....[114]....
        /*08ac*/ 	.word	0x0000c700
        /*08b0*/ 	.word	0x00000004
        /*08b4*/ 	.word	0x00000000
        /*08b8*/ 	.short	0x010a
        /*08ba*/ 	.byte	0xff
	.zero		1


	//   ....[115]....
        /*08bc*/ 	.word	0x0000c770
        /*08c0*/ 	.word	0x000000ff
        /*08c4*/ 	.word	0x00000000
        /*08c8*/ 	.short	0x010a
        /*08ca*/ 	.byte	0x08
	.zero		1


	//   ....[116]....
        /*08cc*/ 	.word	0x0000c800
        /*08d0*/ 	.word	0x00000004
        /*08d4*/ 	.word	0x00000000
        /*08d8*/ 	.short	0x010a
        /*08da*/ 	.byte	0xff
	.zero		1


	//   ....[117]....
        /*08dc*/ 	.word	0x0000c880
        /*08e0*/ 	.word	0x000000ff
        /*08e4*/ 	.word	0x00000000
        /*08e8*/ 	.short	0x010a
        /*08ea*/ 	.byte	0x06
	.zero		1


	//   ....[118]....
        /*08ec*/ 	.word	0x0000c910
        /*08f0*/ 	.word	0x00000002
        /*08f4*/ 	.word	0x00000000
        /*08f8*/ 	.short	0x010a
        /*08fa*/ 	.byte	0xff
	.zero		1


	//   ....[119]....
        /*08fc*/ 	.word	0x0000c970
        /*0900*/ 	.word	0x00000003
        /*0904*/ 	.word	0x000000b0
        /*0908*/ 	.short	0x010a
        /*090a*/ 	.byte	0xff
	.zero		1


	//   ....[120]....
        /*090c*/ 	.word	0x0000c9d0
        /*0910*/ 	.word	0x00000003
        /*0914*/ 	.word	0x00000100
        /*0918*/ 	.short	0x010a
        /*091a*/ 	.byte	0xff
	.zero		1


	//   ....[121]....
        /*091c*/ 	.word	0x0000ca30
        /*0920*/ 	.word	0x00000003
        /*0924*/ 	.word	0x000000b8
        /*0928*/ 	.short	0x010a
        /*092a*/ 	.byte	0xff
	.zero		1


	//   ....[122]....
        /*092c*/ 	.word	0x0000ca90
        /*0930*/ 	.word	0x00000003
        /*0934*/ 	.word	0x00000108
        /*0938*/ 	.short	0x010a
        /*093a*/ 	.byte	0xff
	.zero		1


	//   ....[123]....
        /*093c*/ 	.word	0x0000caf0
        /*0940*/ 	.word	0x00000003
        /*0944*/ 	.word	0x00000108
        /*0948*/ 	.short	0x010a
        /*094a*/ 	.byte	0xff
	.zero		1


	//----- nvinfo : EIATTR_NUM_MBARRIERS
	.align		4
.L_58:
        /*094c*/ 	.byte	0x03, 0x38
        /*094e*/ 	.short	0x0022


	//----- nvinfo : EIATTR_EXIT_INSTR_OFFSETS
	.align		4
        /*0950*/ 	.byte	0x04, 0x1c
        /*0952*/ 	.short	(.L_60 - .L_59)


	//   ....[0]....
.L_59:
        /*0954*/ 	.word	0x000096e0


	//   ....[1]....
        /*0958*/ 	.word	0x0000baa0


	//----- nvinfo : EIATTR_INDIRECT_BRANCH_TARGETS
	.align		4
.L_60:
        /*095c*/ 	.byte	0x04, 0x34
        /*095e*/ 	.short	(.L_62 - .L_61)


	//   ....[0]....
.L_61:
        /*0960*/ 	.word	.L_x_138@srel
        /*0964*/ 	.short	0x0
        /*0966*/ 	.short	0x0
        /*0968*/ 	.word	0x3
        /*096c*/ 	.word	.L_x_139@srel
        /*0970*/ 	.word	.L_x_140@srel
        /*0974*/ 	.word	.L_x_2@srel


	//----- nvinfo : EIATTR_REQNTID
	.align		4
.L_62:
        /*0978*/ 	.byte	0x04, 0x10
        /*097a*/ 	.short	(.L_64 - .L_63)
.L_63:
        /*097c*/ 	.word	0x00000200
        /*0980*/ 	.word	0x00000001
        /*0984*/ 	.word	0x00000001


	//----- nvinfo : EIATTR_CRS_STACK_SIZE
	.align		4
.L_64:
        /*0988*/ 	.byte	0x04, 0x1e
        /*098a*/ 	.short	(.L_66 - .L_65)
.L_65:
        /*098c*/ 	.word	0x00000000


	//----- nvinfo : EIATTR_CBANK_PARAM_SIZE
	.align		4
.L_66:
        /*0990*/ 	.byte	0x03, 0x19
        /*0992*/ 	.short	0x02ac


	//----- nvinfo : EIATTR_PARAM_CBANK
	.align		4
        /*0994*/ 	.byte	0x04, 0x0a
        /*0996*/ 	.short	(.L_68 - .L_67)
	.align		4
.L_67:
        /*0998*/ 	.word	index@(.nv.constant0.kernel_cutlass_kernel_flash_attncuteflash_fwd_sm100FlashAttentionForwardSm100_object_at__tensor0000o9611101213_tensor0000o9611101213_tensor0000o9610111213_tensor0000o9611101213_tensorptrf_0)
        /*099c*/ 	.short	0x0380
        /*099e*/ 	.short	0x02ac


	//----- nvinfo : EIATTR_SW_WAR
	.align		4
.L_68:
        /*09a0*/ 	.byte	0x04, 0x36
        /*09a2*/ 	.short	(.L_70 - .L_69)
.L_69:
        /*09a4*/ 	.word	0x00000008
.L_70:


//--------------------- .nv.compat                --------------------------
	.section	.nv.compat,"",@"SHT_CUDA_COMPAT_INFO"
	.align	4
        /*0000*/ 	.byte	0x02, 0x02, 0x02, 0x00, 0x02, 0x05, 0x05, 0x00, 0x02, 0x03, 0x01, 0x00, 0x02, 0x06, 0x01, 0x00


//--------------------- .nv.callgraph             --------------------------
	.section	.nv.callgraph,"",@"SHT_CUDA_CALLGRAPH"
	.align	4
	.sectionentsize	8
	.align		4
        /*0000*/ 	.word	0x00000000
	.align		4
        /*0004*/ 	.word	0xffffffff
	.align		4
        /*0008*/ 	.word	0x00000000
	.align		4
        /*000c*/ 	.word	0xfffffffe
	.align		4
        /*0010*/ 	.word	0x00000000
	.align		4
        /*0014*/ 	.word	0xfffffffd
	.align		4
        /*0018*/ 	.word	0x00000000
	.align		4
        /*001c*/ 	.word	0xfffffffc


//--------------------- .nv.constant2.kernel_cutlass_kernel_flash_attncuteflash_fwd_sm100FlashAttentionForwardSm100_object_at__tensor0000o9611101213_tensor0000o9611101213_tensor0000o9610111213_tensor0000o9611101213_tensorptrf_0 --------------------------
	.section	.nv.constant2.kernel_cutlass_kernel_flash_attncuteflash_fwd_sm100FlashAttentionForwardSm100_object_at__tensor0000o9611101213_tensor0000o9611101213_tensor0000o9610111213_tensor0000o9611101213_tensorptrf_0,"a",@progbits
	.sectionflags	@""
	.align	4
.nv.constant2.kernel_cutlass_kernel_flash_attncuteflash_fwd_sm100FlashAttentionForwardSm100_object_at__tensor0000o9611101213_tensor0000o9611101213_tensor0000o9610111213_tensor0000o9611101213_tensorptrf_0:
        /*0000*/ 	.byte	0x20, 0x0d, 0x00, 0x00, 0xe0, 0x05, 0x00, 0x00, 0x00, 0x4b, 0x00, 0x00


//--------------------- .text.kernel_cutlass_kernel_flash_attncuteflash_fwd_sm100FlashAttentionForwardSm100_object_at__tensor0000o9611101213_tensor0000o9611101213_tensor0000o9610111213_tensor0000o9611101213_tensorptrf_0 --------------------------
	.section	.text.kernel_cutlass_kernel_flash_attncuteflash_fwd_sm100FlashAttentionForwardSm100_object_at__tensor0000o9611101213_tensor0000o9611101213_tensor0000o9610111213_tensor0000o9611101213_tensorptrf_0,"ax",@progbits
	.align	128
        .global         kernel_cutlass_kernel_flash_attncuteflash_fwd_sm100FlashAttentionForwardSm100_object_at__tensor0000o9611101213_tensor0000o9611101213_tensor0000o9610111213_tensor0000o9611101213_tensorptrf_0
        .type           kernel_cutlass_kernel_flash_attncuteflash_fwd_sm100FlashAttentionForwardSm100_object_at__tensor0000o9611101213_tensor0000o9611101213_tensor0000o9610111213_tensor0000o9611101213_tensorptrf_0,@function
        .size           kernel_cutlass_kernel_flash_attncuteflash_fwd_sm100FlashAttentionForwardSm100_object_at__tensor0000o9611101213_tensor0000o9611101213_tensor0000o9610111213_tensor0000o9611101213_tensorptrf_0,(.L_x_144 - kernel_cutlass_kernel_flash_attncuteflash_fwd_sm100FlashAttentionForwardSm100_object_at__tensor0000o9611101213_tensor0000o9611101213_tensor0000o9610111213_tensor0000o9611101213_tensorptrf_0)
        .other          kernel_cutlass_kernel_flash_attncuteflash_fwd_sm100FlashAttentionForwardSm100_object_at__tensor0000o9611101213_tensor0000o9611101213_tensor0000o9610111213_tensor0000o9611101213_tensorptrf_0,@"STO_CUDA_ENTRY STV_DEFAULT"
kernel_cutlass_kernel_flash_attncuteflash_fwd_sm100FlashAttentionForwardSm100_object_at__tensor0000o9611101213_tensor0000o9611101213_tensor0000o9610111213_tensor0000o9611101213_tensorptrf_0:
.text.kernel_cutlass_kernel_flash_attncuteflash_fwd_sm100FlashAttentionForwardSm100_object_at__tensor0000o9611101213_tensor0000o9611101213_tensor0000o9610111213_tensor0000o9611101213_tensorptrf_0:
[----:B------:R-:W1:Y:S01]  /*0000*/  LDC R1, c[0x0][0x37c] ;  /* 0x0000df00ff017b82 */ /* 0x000e620000000800 */
[----:B------:R-:W2:Y:S07]  /*0010*/  S2R R0, SR_TID.X ;  /* 0x0000000000007919 */ /* 0x000eae0000002100 */
[----:B------:R-:W3:Y:S02]  /*0020*/  S2UR UR5, SR_CTAID.X ;  /* 0x00000000000579c3 */ /* 0x000ee40000002500 */
[----:B---3--:R-:W-:Y:S01]  /*0030*/  IMAD.U32 R2, RZ, RZ, UR5 ;  /* 0x00000005ff027e24 */ /* 0x008fe2000f8e00ff */
[----:B--2---:R-:W-:-:S04]  /*0040*/  SHF.R.U32.HI R0, RZ, 0x5, R0 ;  /* 0x00000005ff007819 */ /* 0x004fc80000011600 */
[----:B------:R-:W-:-:S13]  /*0050*/  R2UR UR4, R0 ;  /* 0x00000000000472ca */ /* 0x000fda00000e0000 */
[----:B------:R-:W-:Y:S01]  /*0060*/  UISETP.NE.AND UP0, UPT, UR4, URZ, UPT ;  /* 0x000000ff0400728c */ /* 0x000fe2000bf05270 */
[----:B------:R-:W-:-:S08]  /*0070*/  IMAD.U32 R3, RZ, RZ, UR4 ;  /* 0x00000004ff037e24 */ /* 0x000fd0000f8e00ff */
[----:B-1----:R-:W-:Y:S05]  /*0080*/  BRA.U UP0, `(.L_x_0) ;  /* 0x0000000500207547 */ /* 0x002fea000b800000 */
[----:B------:R-:W1:Y:S01]  /*0090*/  S2UR UR6, SR_CgaCtaId ;  /* 0x00000000000679c3 */ /* 0x000e620000008800 */
[----:B------:R-:W2:Y:S01]  /*00a0*/  LDCU.64 UR4, c[0x0][0x348] ;  /* 0x00006900ff0477ac */ /* 0x000ea20008000a00 */
[----:B------:R-:W-:Y:S01]  /*00b0*/  UMOV UR7, 0x400 ;  /* 0x0000040000077882 */ /* 0x000fe20000000000 */
[----:B------:R-:W-:Y:S01]  /*00c0*/  UMOV UR8, 0x1 ;  /* 0x0000000100087882 */ /* 0x000fe20000000000 */
[----:B------:R-:W-:Y:S01]  /*00d0*/  UMOV UR22, 0x100 ;  /* 0x0000010000167882 */ /* 0x000fe20000000000 */
[----:B------:R-:W-:Y:S01]  /*00e0*/  UMOV UR20, 0x4 ;  /* 0x0000000400147882 */ /* 0x000fe20000000000 */
[----:B------:R-:W-:-:S04]  /*00f0*/  UIADD3 UR22, UPT, UPT, -UR22, 0x100000, URZ ;  /* 0x0010000016167890 */ /* 0x000fc8000fffe1ff */
[----:B------:R-:W-:Y:S02]  /*0100*/  USHF.L.U32 UR23, UR22, 0xb, URZ ;  /* 0x0000000b16177899 */ /* 0x000fe400080006ff */
[----:B------:R-:W-:Y:S01]  /*0110*/  USHF.L.U32 UR22, UR22, 0x1, URZ ;  /* 0x0000000116167899 */ /* 0x000fe200080006ff */
[----:B------:R-:W-:Y:S01]  /*0120*/  UMOV UR9, 0x80 ;  /* 0x0000008000097882 */ /* 0x000fe20000000000 */
[----:B------:R-:W-:-:S04]  /*0130*/  UIADD3 UR20, UPT, UPT, -UR20, 0x100000, URZ ;  /* 0x0010000014147890 */ /* 0x000fc8000fffe1ff */
[----:B------:R-:W-:Y:S02]  /*0140*/  USHF.L.U32 UR21, UR20, 0xb, URZ ;  /* 0x0000000b14157899 */ /* 0x000fe400080006ff */
[----:B------:R-:W-:Y:S01]  /*0150*/  USHF.L.U32 UR20, UR20, 0x1, URZ ;  /* 0x0000000114147899 */ /* 0x000fe200080006ff */
[----:B------:R-:W-:Y:S02]  /*0160*/  UMOV UR18, 0x20 ;  /* 0x0000002000127882 */ /* 0x000fe40000000000 */
[----:B------:R-:W-:-:S04]  /*0170*/  UIADD3 UR18, UPT, UPT, -UR18, 0x100000, URZ ;  /* 0x0010000012127890 */ /* 0x000fc8000fffe1ff */
[----:B------:R-:W-:Y:S02]  /*0180*/  USHF.L.U32 UR19, UR18, 0xb, URZ ;  /* 0x0000000b12137899 */ /* 0x000fe400080006ff */
[----:B------:R-:W-:Y:S02]  /*0190*/  USHF.L.U32 UR18, UR18, 0x1, URZ ;  /* 0x0000000112127899 */ /* 0x000fe400080006ff */
[----:B--2---:R-:W-:Y:S02]  /*01a0*/  UIADD3 UR16, UP3, UPT, UR4, 0x80, URZ ;  /* 0x0000008004107890 */ /* 0x004fe4000ff7e0ff */
[----:B------:R-:W-:Y:S02]  /*01b0*/  UIADD3 UR14, UP2, UPT, UR4, 0x100, URZ ;  /* 0x00000100040e7890 */ /* 0x000fe4000ff5e0ff */
[----:B------:R-:W-:Y:S02]  /*01c0*/  UIADD3 UR12, UP1, UPT, UR4, 0x180, URZ ;  /* 0x00000180040c7890 */ /* 0x000fe4000ff3e0ff */
[----:B------:R-:W-:-:S02]  /*01d0*/  UIADD3 UR10, UP0, UPT, UR4, 0x200, URZ ;  /* 0x00000200040a7890 */ /* 0x000fc4000ff1e0ff */
[----:B-1----:R-:W-:Y:S02]  /*01e0*/  ULEA UR4, UR6, UR7, 0x18 ;  /* 0x0000000706047291 */ /* 0x002fe4000f8ec0ff */
[----:B------:R-:W-:-:S04]  /*01f0*/  UIADD3 UR6, UPT, UPT, -UR8, 0x100000, URZ ;  /* 0x0010000008067890 */ /* 0x000fc8000fffe1ff */
[----:B------:R-:W-:Y:S02]  /*0200*/  USHF.L.U32 UR7, UR6, 0xb, URZ ;  /* 0x0000000b06077899 */ /* 0x000fe400080006ff */
[----:B------:R-:W-:Y:S02]  /*0210*/  USHF.L.U32 UR6, UR6, 0x1, URZ ;  /* 0x0000000106067899 */ /* 0x000fe400080006ff */
[----:B------:R-:W-:Y:S02]  /*0220*/  UIADD3.X UR17, UPT, UPT, URZ, UR5, URZ, UP3, !UPT ;  /* 0x00000005ff117290 */ /* 0x000fe40009ffe4ff */
[----:B------:R-:W-:-:S04]  /*0230*/  UIADD3 UR8, UPT, UPT, -UR9, 0x100000, URZ ;  /* 0x0010000009087890 */ /* 0x000fc8000fffe1ff */
[----:B------:R-:W-:Y:S02]  /*0240*/  USHF.L.U32 UR9, UR8, 0xb, URZ ;  /* 0x0000000b08097899 */ /* 0x000fe400080006ff */
[----:B------:R-:W-:Y:S02]  /*0250*/  USHF.L.U32 UR8, UR8, 0x1, URZ ;  /* 0x0000000108087899 */ /* 0x000fe400080006ff */
[----:B------:R-:W-:Y:S02]  /*0260*/  UIADD3.X UR15, UPT, UPT, URZ, UR5, URZ, UP2, !UPT ;  /* 0x00000005ff0f7290 */ /* 0x000fe400097fe4ff */
[----:B------:R-:W-:Y:S02]  /*0270*/  UIADD3.X UR13, UPT, UPT, URZ, UR5, URZ, UP1, !UPT ;  /* 0x00000005ff0d7290 */ /* 0x000fe40008ffe4ff */
[----:B------:R-:W-:Y:S01]  /*0280*/  UIADD3.X UR11, UPT, UPT, URZ, UR5, URZ, UP0, !UPT ;  /* 0x00000005ff0b7290 */ /* 0x000fe200087fe4ff */
[----:B------:R1:W-:Y:S04]  /*0290*/  UTMACCTL.PF [UR16] ;  /* 0x00000000100079b9 */ /* 0x0003e80008040000 */
[----:B------:R1:W-:Y:S02]  /*02a0*/  UTMACCTL.PF [UR14] ;  /* 0x000000000e0079b9 */ /* 0x0003e40008040000 */
[----:B------:R1:W-:Y:S02]  /*02b0*/  UTMACCTL.PF [UR12] ;  /* 0x000000000c0079b9 */ /* 0x0003e40008040000 */
[----:B------:R1:W-:Y:S01]  /*02c0*/  UTMACCTL.PF [UR10] ;  /* 0x000000000a0079b9 */ /* 0x0003e20008040000 */
[----:B------:R-:W2:Y:S02]  /*02d0*/  FENCE.VIEW.ASYNC.S ;  /* 0x00000000000073c6 */ /* 0x000ea40000000000 */
[----:B--2---:R1:W2:Y:S01]  /*02e0*/  SYNCS.EXCH.64 URZ, [UR4], UR6 ;  /* 0x0000000604ff75b2 */ /* 0x0042a20008000100 */
[----:B------:R1:W3:Y:S01]  /*02f0*/  SYNCS.EXCH.64 URZ, [UR4+0x8], UR6 ;  /* 0x0000080604ff75b2 */ /* 0x0002e20008000100 */
[----:B------:R1:W4:Y:S01]  /*0300*/  SYNCS.EXCH.64 URZ, [UR4+0x10], UR6 ;  /* 0x0000100604ff75b2 */ /* 0x0003220008000100 */
[----:B------:R1:W5:Y:S01]  /*0310*/  SYNCS.EXCH.64 URZ, [UR4+0x18], UR6 ;  /* 0x0000180604ff75b2 */ /* 0x0003620008000100 */
[----:B------:R1:W1:Y:S01]  /*0320*/  SYNCS.EXCH.64 URZ, [UR4+0x20], UR6 ;  /* 0x0000200604ff75b2 */ /* 0x0002620008000100 */
        /* <DEDUP_REMOVED lines=29> */
[----:B--2345:R-:W-:Y:S01]  /*0500*/  NOP ;  /* 0x0000000000007918 */ /* 0x03cfe20000000000 */
.L_x_0:
[----:B-1----:R-:W-:Y:S01]  /*0510*/  R2UR UR4, R0 ;  /* 0x00000000000472ca */ /* 0x002fe200000e0000 */
[----:B------:R-:W-:-:S12]  /*0520*/  NOP ;  /* 0x0000000000007918 */ /* 0x000fd80000000000 */
[----:B------:R-:W-:Y:S01]  /*0530*/  UISETP.GT.AND UP0, UPT, UR4, 0xd, UPT ;  /* 0x0000000d0400788c */ /* 0x000fe2000bf04270 */
[----:B------:R-:W-:Y:S08]  /*0540*/  BAR.SYNC.DEFER_BLOCKING 0x0 ;  /* 0x0000000000007b1d */ /* 0x000ff00000010000 */
[----:B------:R-:W-:Y:S05]  /*0550*/  BRA.U UP0, `(.L_x_1) ;  /* 0x0000002d00c87547 */ /* 0x000fea000b800000 */
[----:B------:R-:W-:Y:S01]  /*0560*/  R2UR UR4, R0 ;  /* 0x00000000000472ca */ /* 0x000fe200000e0000 */
[----:B------:R-:W-:-:S12]  /*0570*/  IMAD.MOV.U32 R5, RZ, RZ, -0xc ;  /* 0xfffffff4ff057424 */ /* 0x000fd800078e00ff */
[----:B------:R-:W-:-:S05]  /*0580*/  IMAD.U32 R4, RZ, RZ, UR4 ;  /* 0x00000004ff047e24 */ /* 0x000fca000f8e00ff */
[----:B------:R-:W-:-:S05]  /*0590*/  VIADDMNMX.U32 R4, R5, R4, 0x2, PT ;  /* 0x0000000205047446 */ /* 0x000fca0003800004 */
[----:B------:R-:W-:-:S04]  /*05a0*/  IMAD.SHL.U32 R6, R4, 0x4, RZ ;  /* 0x0000000404067824 */ /* 0x000fc800078e00ff */
[----:B------:R-:W1:Y:S02]  /*05b0*/  LDC R4, c[0x2][R6] ;  /* 0x0080000006047b82 */ /* 0x000e640000000800 */
[----:B-1----:R-:W-:-:S04]  /*05c0*/  SHF.R.S32.HI R5, RZ, 0x1f, R4 ;  /* 0x0000001fff057819 */ /* 0x002fc80000011404 */
.L_x_138:
[----:B------:R-:W-:Y:S05]  /*05d0*/  BRX R4 -0x5e0                                                                                                                                                                                                      (*"BRANCH_TARGETS .L_x_139,.L_x_140,.L_x_2"*) ;  /* 0xfffffff804887949 */ /* 0x000fea000383ffff */
.L_x_140:
[----:B------:R-:W-:-:S08]  /*05e0*/  NOP ;  /* 0x0000000000007918 */ /* 0x000fd00000000000 */
[----:B------:R-:W1:-:S00]  /*05f0*/  USETMAXREG.DEALLOC.CTAPOOL 0x30 ;  /* 0x00000030000079c8 */ /* 0x000e4000080e0500 */
[----:B------:R-:W2:Y:S01]  /*0600*/  LDCU UR4, c[0x0][0x610] ;  /* 0x0000c200ff0477ac */ /* 0x000ea20008000800 */
[----:B-1----:R-:W-:Y:S01]  /*0610*/  R2UR UR8, R2 ;  /* 0x00000000020872ca */ /* 0x002fe200000e0000 */
[----:B------:R-:W1:Y:S01]  /*0620*/  LDCU.U8 UR9, c[0x0][0x614] ;  /* 0x0000c280ff0977ac */ /* 0x000e620008000000 */
[----:B------:R-:W3:Y:S01]  /*0630*/  LDCU.U8 UR6, c[0x0][0x615] ;  /* 0x0000c2a0ff0677ac */ /* 0x000ee20008000000 */
[----:B------:R-:W4:Y:S10]  /*0640*/  LDCU UR7, c[0x0][0x61c] ;  /* 0x0000c380ff0777ac */ /* 0x000f340008000800 */
[----:B--2---:R-:W-:-:S04]  /*0650*/  UIMAD.WIDE.U32 UR4, UR8, UR4, URZ ;  /* 0x00000004080472a5 */ /* 0x004fc8000f8e00ff */
[----:B------:R-:W-:-:S04]  /*0660*/  UIADD3 UR4, UPT, UPT, UR8, -UR5, URZ ;  /* 0x8000000508047290 */ /* 0x000fc8000fffe0ff */
[----:B-1----:R-:W-:Y:S01]  /*0670*/  USHF.R.U32.HI UR4, URZ, UR9, UR4 ;  /* 0x00000009ff047299 */ /* 0x002fe20008011604 */
[----:B------:R-:W1:Y:S03]  /*0680*/  LDCU.U8 UR9, c[0x0][0x620] ;  /* 0x0000c400ff0977ac */ /* 0x000e660008000000 */
[----:B------:R-:W-:-:S04]  /*0690*/  UIADD3 UR4, UPT, UPT, UR5, UR4, URZ ;  /* 0x0000000405047290 */ /* 0x000fc8000fffe0ff */
[----:B---3--:R-:W-:Y:S01]  /*06a0*/  USHF.R.U32.HI UR51, URZ, UR6, UR4 ;  /* 0x00000006ff337299 */ /* 0x008fe20008011604 */
[----:B------:R-:W2:Y:S03]  /*06b0*/  LDCU UR6, c[0x0][0x624] ;  /* 0x0000c480ff0677ac */ /* 0x000ea60008000800 */
[----:B----4-:R-:W-:-:S07]  /*06c0*/  UIMAD.WIDE.U32 UR4, UR51, UR7, URZ ;  /* 0x00000007330472a5 */ /* 0x010fce000f8e00ff */
[----:B------:R-:W-:Y:S02]  /*06d0*/  UMOV UR4, UR5 ;  /* 0x0000000500047c82 */ /* 0x000fe40008000000 */
[----:B------:R-:W-:-:S04]  /*06e0*/  UIADD3 UR52, UPT, UPT, UR51, -UR4, URZ ;  /* 0x8000000433347290 */ /* 0x000fc8000fffe0ff */
[----:B-1----:R-:W-:Y:S02]  /*06f0*/  USHF.R.U32.HI UR52, URZ, UR9, UR52 ;  /* 0x00000009ff347299 */ /* 0x002fe40008011634 */
[----:B--2---:R-:W-:Y:S02]  /*0700*/  UISETP.GE.AND UP0, UPT, UR8, UR6, UPT ;  /* 0x000000060800728c */ /* 0x004fe4000bf06270 */
[----:B------:R-:W-:-:S07]  /*0710*/  UIADD3 UR52, UPT, UPT, UR4, UR52, URZ ;  /* 0x0000003404347290 */ /* 0x000fce000fffe0ff */
[----:B------:R-:W-:Y:S05]  /*0720*/  BRA.U UP0, `(.L_x_2) ;  /* 0x0000004100f47547 */ /* 0x000fea000b800000 */
[----:B------:R-:W1:Y:S01]  /*0730*/  S2UR UR8, SR_CgaCtaId ;  /* 0x00000000000879c3 */ /* 0x000e620000008800 */
[----:B------:R-:W2:Y:S01]  /*0740*/  LDCU.U8 UR4, c[0x0][0x621] ;  /* 0x0000c420ff0477ac */ /* 0x000ea20008000000 */
[----:B------:R-:W-:Y:S01]  /*0750*/  R2UR UR11, R2 ;  /* 0x00000000020b72ca */ /* 0x000fe200000e0000 */
[----:B------:R-:W-:Y:S02]  /*0760*/  HFMA2 R5, -RZ, RZ, 0, 5.9604644775390625e-08 ;  /* 0x00000001ff057431 */ /* 0x000fe400000001ff */
[----:B------:R-:W-:Y:S01]  /*0770*/  IMAD.MOV.U32 R7, RZ, RZ, RZ ;  /* 0x000000ffff077224 */ /* 0x000fe200078e00ff */
[----:B------:R-:W3:Y:S01]  /*0780*/  LDCU.64 UR6, c[0x0][0x348] ;  /* 0x00006900ff0677ac */ /* 0x000ee20008000a00 */
[----:B------:R-:W4:Y:S01]  /*0790*/  LDCU UR5, c[0x0][0x60c] ;  /* 0x0000c180ff0577ac */ /* 0x000f220008000800 */
[----:B------:R-:W5:Y:S01]  /*07a0*/  LDCU UR10, c[0x0][0x618] ;  /* 0x0000c300ff0a77ac */ /* 0x000f620008000800 */
[----:B------:R-:W-:Y:S01]  /*07b0*/  UMOV UR9, 0x400 ;  /* 0x0000040000097882 */ /* 0x000fe20000000000 */
[----:B------:R-:W-:-:S02]  /*07c0*/  UIADD3 UR50, UPT, UPT, -UR51, URZ, URZ ;  /* 0x000000ff33327290 */ /* 0x000fc4000fffe1ff */
[----:B--2---:R-:W-:Y:S01]  /*07d0*/  USHF.R.U32.HI UR52, URZ, UR4, UR52 ;  /* 0x00000004ff347299 */ /* 0x004fe20008011634 */
[----:B------:R-:W2:Y:S01]  /*07e0*/  LDCU UR13, c[0x0][0x370] ;  /* 0x00006e00ff0d77ac */ /* 0x000ea20008000800 */
[----:B---3--:R-:W-:Y:S02]  /*07f0*/  UIADD3 UR14, UP0, UPT, UR6, 0x200, URZ ;  /* 0x00000200060e7890 */ /* 0x008fe4000ff1e0ff */
[----:B------:R-:W-:Y:S02]  /*0800*/  UIADD3 UR4, UPT, UPT, -UR52, URZ, URZ ;  /* 0x000000ff34047290 */ /* 0x000fe4000fffe1ff */
[----:B-1----:R-:W-:Y:S02]  /*0810*/  ULEA UR6, UR8, UR9, 0x18 ;  /* 0x0000000908067291 */ /* 0x002fe4000f8ec0ff */
[----:B----4-:R-:W-:Y:S01]  /*0820*/  UIMAD UR50, UR50, UR5, UR11 ;  /* 0x00000005323272a4 */ /* 0x010fe2000f8e020b */
[----:B------:R-:W1:Y:S01]  /*0830*/  LDCU UR21, c[0x0][0x624] ;  /* 0x0000c480ff1577ac */ /* 0x000e620008000800 */
[----:B------:R-:W3:Y:S01]  /*0840*/  LDCU UR37, c[0x0][0x610] ;  /* 0x0000c200ff2577ac */ /* 0x000ee20008000800 */
[----:B------:R-:W4:Y:S01]  /*0850*/  LDCU UR29, c[0x0][0x60c] ;  /* 0x0000c180ff1d77ac */ /* 0x000f220008000800 */
[----:B------:R-:W1:Y:S01]  /*0860*/  LDCU.64 UR30, c[0x0][0x618] ;  /* 0x0000c300ff1e77ac */ /* 0x000e620008000a00 */
[----:B------:R-:W-:-:S02]  /*0870*/  UIADD3.X UR15, UPT, UPT, URZ, UR7, URZ, UP0, !UPT ;  /* 0x00000007ff0f7290 */ /* 0x000fc400087fe4ff */
[----:B-----5:R-:W-:Y:S02]  /*0880*/  UIMAD UR51, UR4, UR10, UR51 ;  /* 0x0000000a043372a4 */ /* 0x020fe4000f8e0233 */
[----:B------:R-:W-:Y:S02]  /*0890*/  UIADD3 UR48, UPT, UPT, UR6, 0xc00, URZ ;  /* 0x00000c0006307890 */ /* 0x000fe4000fffe0ff */
[----:B------:R-:W-:Y:S02]  /*08a0*/  UIADD3 UR40, UPT, UPT, UR6, 0x2c00, URZ ;  /* 0x00002c0006287890 */ /* 0x000fe4000fffe0ff */
[----:B------:R-:W-:Y:S02]  /*08b0*/  UIADD3 UR32, UPT, UPT, UR6, 0x4c00, URZ ;  /* 0x00004c0006207890 */ /* 0x000fe4000fffe0ff */
[----:B------:R-:W-:Y:S02]  /*08c0*/  UIADD3 UR24, UPT, UPT, UR6, 0x6c00, URZ ;  /* 0x00006c0006187890 */ /* 0x000fe4000fffe0ff */
[----:B------:R-:W-:-:S02]  /*08d0*/  UIADD3 UR16, UPT, UPT, UR6, 0x8c00, URZ ;  /* 0x00008c0006107890 */ /* 0x000fc4000fffe0ff */
[----:B------:R-:W-:Y:S01]  /*08e0*/  UIADD3 UR8, UPT, UPT, UR6, 0xac00, URZ ;  /* 0x0000ac0006087890 */ /* 0x000fe2000fffe0ff */
[----:B------:R-:W-:Y:S01]  /*08f0*/  UMOV UR5, UR11 ;  /* 0x0000000b00057c82 */ /* 0x000fe20008000000 */
[----:B------:R-:W-:Y:S01]  /*0900*/  UMOV UR38, URZ ;  /* 0x000000ff00267c82 */ /* 0x000fe20008000000 */
[----:B------:R-:W-:Y:S01]  /*0910*/  UMOV UR39, URZ ;  /* 0x000000ff00277c82 */ /* 0x000fe20008000000 */
[----:B------:R-:W-:Y:S01]  /*0920*/  UMOV UR49, URZ ;  /* 0x000000ff00317c82 */ /* 0x000fe20008000000 */
[----:B------:R-:W-:Y:S01]  /*0930*/  UMOV UR41, 0x20 ;  /* 0x0000002000297882 */ /* 0x000fe20000000000 */
[----:B-1234-:R-:W-:-:S06]  /*0940*/  UMOV UR33, 0x40 ;  /* 0x0000004000217882 */ /* 0x01efcc0000000000 */
.L_x_5:
[----:B------:R-:W-:Y:S01]  /*0950*/  SHF.L.U32 R6, R7, 0x1f, RZ ;  /* 0x0000001f07067819 */ /* 0x000fe200000006ff */
[----:B------:R-:W-:Y:S01]  /*0960*/  USHF.L.U32 UR50, UR50, 0x8, URZ ;  /* 0x0000000832327899 */ /* 0x000fe200080006ff */
[----:B------:R-:W-:Y:S02]  /*0970*/  UMOV UR43, UR51 ;  /* 0x00000033002b7c82 */ /* 0x000fe40008000000 */
[----:B-1----:R-:W1:Y:S01]  /*0980*/  SYNCS.PHASECHK.TRANS64.TRYWAIT P0, [UR6+0xf0], R6 ;  /* 0x0000f006ff0075a7 */ /* 0x002e620008001106 */
[----:B------:R-:W-:Y:S01]  /*0990*/  UMOV UR44, UR52 ;  /* 0x00000034002c7c82 */ /* 0x000fe20008000000 */
[----:B------:R-:W-:Y:S01]  /*09a0*/  UMOV UR35, UR51 ;  /* 0x0000003300237c82 */ /* 0x000fe20008000000 */
[----:B------:R-:W-:Y:S01]  /*09b0*/  UMOV UR36, UR52 ;  /* 0x0000003400247c82 */ /* 0x000fe20008000000 */
[----:B------:R-:W-:Y:S01]  /*09c0*/  UMOV UR42, UR50 ;  /* 0x00000032002a7c82 */ /* 0x000fe20008000000 */
[----:B------:R-:W-:Y:S01]  /*09d0*/  UMOV UR34, UR50 ;  /* 0x0000003200227c82 */ /* 0x000fe20008000000 */
[----:B-1----:R-:W-:Y:S05]  /*09e0*/  @!P0 BRA `(.L_x_3) ;  /* 0x000000b000308947 */ /* 0x002fea0003800000 */
.L_x_68:
[----:B------:R2:W-:Y:S01]  /*09f0*/  UTMASTG.4D [UR48], [UR14], desc[URZ] ;  /* 0x0000ff300e0073b5 */ /* 0x0005e20008019000 */
[----:B------:R2:W-:Y:S01]  /*0a00*/  UTMASTG.4D [UR40], [UR14], desc[URZ] ;  /* 0x0000ff280e0073b5 */ /* 0x0005e20008019000 */
[----:B------:R2:W-:Y:S01]  /*0a10*/  UTMASTG.4D [UR32], [UR14], desc[URZ] ;  /* 0x0000ff200e0073b5 */ /* 0x0005e20008019000 */
[----:B------:R0:W-:Y:S01]  /*0a20*/  UTMACMDFLUSH ;  /* 0x00000000000079b7 */ /* 0x0001e20000000000 */
[----:B------:R-:W3:Y:S02]  /*0a30*/  SYNCS.PHASECHK.TRANS64.TRYWAIT P0, [UR6+0xf8], R6 ;  /* 0x0000f806ff0075a7 */ /* 0x000ee40008001106 */
[----:B--23--:R-:W-:Y:S05]  /*0a40*/  @!P0 BRA `(.L_x_4) ;  /* 0x000000b000388947 */ /* 0x00cfea0003800000 */
.L_x_70:
[----:B------:R-:W2:Y:S01]  /*0a50*/  LDCU.U8 UR34, c[0x0][0x614] ;  /* 0x0000c280ff2277ac */ /* 0x000ea20008000000 */
[----:B------:R-:W-:Y:S01]  /*0a60*/  LOP3.LUT R7, R7, 0x1, RZ, 0x3c, !PT ;  /* 0x0000000107077812 */ /* 0x000fe200078e3cff */
[----:B------:R-:W-:Y:S02]  /*0a70*/  UIADD3 UR5, UPT, UPT, UR13, UR5, URZ ;  /* 0x000000050d057290 */ /* 0x000fe4000fffe0ff */
[----:B------:R-:W-:Y:S02]  /*0a80*/  UIADD3 UR26, UPT, UPT, UR50, 0x80, URZ ;  /* 0x00000080321a7890 */ /* 0x000fe4000fffe0ff */
[----:B------:R-:W-:Y:S01]  /*0a90*/  UIMAD.WIDE.U32 UR22, UR5, UR37, URZ ;  /* 0x00000025051672a5 */ /* 0x000fe2000f8e00ff */
[----:B------:R-:W3:Y:S01]  /*0aa0*/  LDCU.U8 UR7, c[0x0][0x615] ;  /* 0x0000c2a0ff0777ac */ /* 0x000ee20008000000 */
[----:B------:R-:W-:-:S05]  /*0ab0*/  UMOV UR27, UR51 ;  /* 0x00000033001b7c82 */ /* 0x000fca0008000000 */
[----:B------:R-:W-:Y:S01]  /*0ac0*/  UMOV UR4, UR23 ;  /* 0x0000001700047c82 */ /* 0x000fe20008000000 */
[----:B------:R-:W-:Y:S01]  /*0ad0*/  UMOV UR19, UR51 ;  /* 0x0000003300137c82 */ /* 0x000fe20008000000 */
[----:B------:R-:W-:Y:S01]  /*0ae0*/  UMOV UR11, UR51 ;  /* 0x00000033000b7c82 */ /* 0x000fe20008000000 */
[----:B------:R-:W-:Y:S01]  /*0af0*/  UIADD3 UR51, UPT, UPT, UR5, -UR4, URZ ;  /* 0x8000000405337290 */ /* 0x000fe2000fffe0ff */
[----:B------:R-:W-:Y:S01]  /*0b00*/  UMOV UR25, UR49 ;  /* 0x0000003100197c82 */ /* 0x000fe20008000000 */
[----:B------:R-:W-:Y:S01]  /*0b10*/  UMOV UR28, UR52 ;  /* 0x00000034001c7c82 */ /* 0x000fe20008000000 */
[----:B------:R-:W-:Y:S01]  /*0b20*/  UMOV UR17, 0x20 ;  /* 0x0000002000117882 */ /* 0x000fe20000000000 */
[----:B------:R-:W-:Y:S01]  /*0b30*/  UMOV UR20, UR52 ;  /* 0x0000003400147c82 */ /* 0x000fe20008000000 */
[----:B------:R-:W-:Y:S01]  /*0b40*/  UMOV UR18, UR26 ;  /* 0x0000001a00127c82 */ /* 0x000fe20008000000 */
[----:B------:R-:W-:Y:S01]  /*0b50*/  UMOV UR9, 0x40 ;  /* 0x0000004000097882 */ /* 0x000fe20000000000 */
[----:B------:R-:W-:Y:S01]  /*0b60*/  UMOV UR12, UR52 ;  /* 0x00000034000c7c82 */ /* 0x000fe20008000000 */
[----:B------:R-:W-:Y:S01]  /*0b70*/  UTMASTG.4D [UR24], [UR14], desc[UR38] ;  /* 0x000026180e0073b5 */ /* 0x000fe20008019000 */
[----:B------:R-:W-:Y:S01]  /*0b80*/  UMOV UR10, UR26 ;  /* 0x0000001a000a7c82 */ /* 0x000fe20008000000 */
[----:B--2---:R-:W-:Y:S01]  /*0b90*/  USHF.R.U32.HI UR51, URZ, UR34, UR51 ;  /* 0x00000022ff337299 */ /* 0x004fe20008011633 */
[----:B------:R-:W2:Y:S01]  /*0ba0*/  LDCU.U8 UR34, c[0x0][0x620] ;  /* 0x0000c400ff2277ac */ /* 0x000ea20008000000 */
[----:B------:R-:W-:Y:S02]  /*0bb0*/  UTMASTG.4D [UR16], [UR14], desc[UR38] ;  /* 0x000026100e0073b5 */ /* 0x000fe40008019000 */
[----:B------:R-:W-:-:S02]  /*0bc0*/  UIADD3 UR51, UPT, UPT, UR4, UR51, URZ ;  /* 0x0000003304337290 */ /* 0x000fc4000fffe0ff */
[----:B------:R-:W-:Y:S02]  /*0bd0*/  UISETP.GE.AND UP0, UPT, UR5, UR21, UPT ;  /* 0x000000150500728c */ /* 0x000fe4000bf06270 */
[----:B---3--:R-:W-:Y:S01]  /*0be0*/  USHF.R.U32.HI UR51, URZ, UR7, UR51 ;  /* 0x00000007ff337299 */ /* 0x008fe20008011633 */
[----:B------:R3:W-:Y:S01]  /*0bf0*/  UTMASTG.4D [UR8], [UR14], desc[UR38] ;  /* 0x000026080e0073b5 */ /* 0x0007e20008019000 */
[----:B------:R0:W-:Y:S01]  /*0c00*/  UTMACMDFLUSH ;  /* 0x00000000000079b7 */ /* 0x0001e20000000000 */
[----:B------:R-:W-:-:S04]  /*0c10*/  DEPBAR.LE SB0, 0x1 ;  /* 0x000080400000791a */ /* 0x000fc80000000000 */
[----:B------:R4:W-:Y:S01]  /*0c20*/  SYNCS.ARRIVE.TRANS64.ART0 RZ, [UR6+0x100], R5 ;  /* 0x00010005ffff79a7 */ /* 0x0009e20008500006 */
[----:B------:R-:W-:-:S04]  /*0c30*/  DEPBAR.LE SB0, 0x0 ;  /* 0x000080000000791a */ /* 0x000fc80000000000 */
[----:B---3--:R-:W-:Y:S01]  /*0c40*/  UIMAD.WIDE.U32 UR10, UR51, UR31, URZ ;  /* 0x0000001f330a72a5 */ /* 0x008fe2000f8e00ff */
[----:B------:R4:W-:Y:S06]  /*0c50*/  SYNCS.ARRIVE.TRANS64.ART0 RZ, [UR6+0x108], R5 ;  /* 0x00010805ffff79a7 */ /* 0x0009ec0008500006 */
[----:B------:R-:W-:Y:S02]  /*0c60*/  UMOV UR4, UR11 ;  /* 0x0000000b00047c82 */ /* 0x000fe40008000000 */
[----:B------:R-:W-:-:S04]  /*0c70*/  UIADD3 UR7, UPT, UPT, UR51, -UR4, URZ ;  /* 0x8000000433077290 */ /* 0x000fc8000fffe0ff */
[----:B--2---:R-:W-:Y:S01]  /*0c80*/  USHF.R.U32.HI UR7, URZ, UR34, UR7 ;  /* 0x00000022ff077299 */ /* 0x004fe20008011607 */
[----:B------:R-:W2:Y:S03]  /*0c90*/  LDCU.U8 UR34, c[0x0][0x621] ;  /* 0x0000c420ff2277ac */ /* 0x000ea60008000000 */
[----:B------:R-:W-:-:S04]  /*0ca0*/  UIADD3 UR4, UPT, UPT, UR4, UR7, URZ ;  /* 0x0000000704047290 */ /* 0x000fc8000fffe0ff */
[----:B--2---:R-:W-:Y:S02]  /*0cb0*/  USHF.R.U32.HI UR52, URZ, UR34, UR4 ;  /* 0x00000022ff347299 */ /* 0x004fe40008011604 */
[----:B------:R-:W-:Y:S02]  /*0cc0*/  UIADD3 UR4, UPT, UPT, -UR51, URZ, URZ ;  /* 0x000000ff33047290 */ /* 0x000fe4000fffe1ff */
[----:B------:R-:W-:Y:S02]  /*0cd0*/  UIADD3 UR7, UPT, UPT, -UR52, URZ, URZ ;  /* 0x000000ff34077290 */ /* 0x000fe4000fffe1ff */
[----:B------:R-:W-:Y:S02]  /*0ce0*/  UIMAD UR50, UR29, UR4, UR5 ;  /* 0x000000041d3272a4 */ /* 0x000fe4000f8e0205 */
[----:B------:R-:W-:Y:S01]  /*0cf0*/  UIMAD UR51, UR30, UR7, UR51 ;  /* 0x000000071e3372a4 */ /* 0x000fe2000f8e0233 */
[----:B----4-:R-:W-:Y:S11]  /*0d00*/  BRA.U !UP0, `(.L_x_5) ;  /* 0xfffffffd08107547 */ /* 0x010ff6000b83ffff */
[----:B------:R-:W-:Y:S05]  /*0d10*/  BRA `(.L_x_2) ;  /* 0x0000003c00787947 */ /* 0x000fea0003800000 */
.L_x_139:
[----:B------:R-:W-:-:S08]  /*0d20*/  NOP ;  /* 0x0000000000007918 */ /* 0x000fd00000000000 */
[----:B------:R-:W1:-:S00]  /*0d30*/  USETMAXREG.DEALLOC.CTAPOOL 0x30 ;  /* 0x00000030000079c8 */ /* 0x000e4000080e0500 */
[----:B------:R-:W2:Y:S01]  /*0d40*/  S2UR UR10, SR_CgaCtaId ;  /* 0x00000000000a79c3 */ /* 0x000ea20000008800 */
[----:B------:R-:W-:Y:S01]  /*0d50*/  NOP ;  /* 0x0000000000007918 */ /* 0x000fe20000000000 */
[----:B------:R-:W-:Y:S02]  /*0d60*/  UMOV UR4, 0x40 ;  /* 0x0000004000047882 */ /* 0x000fe40000000000 */
[----:B--2---:R-:W-:-:S09]  /*0d70*/  ULEA UR4, UR10, UR4, 0x18 ;  /* 0x000000040a047291 */ /* 0x004fd2000f8ec0ff */
[----:B-1----:R-:W1:Y:S01]  /*0d80*/  LDS.U8 R4, [UR4] ;  /* 0x00000004ff047984 */ /* 0x002e620008000000 */
[----:B------:R-:W-:Y:S02]  /*0d90*/  UMOV UR4, 0x400 ;  /* 0x0000040000047882 */ /* 0x000fe40000000000 */
[----:B------:R-:W-:Y:S01]  /*0da0*/  ULEA UR8, UR10, UR4, 0x18 ;  /* 0x000000040a087291 */ /* 0x000fe2000f8ec0ff */
[----:B-1----:R-:W-:-:S13]  /*0db0*/  ISETP.NE.AND P0, PT, R4, RZ, PT ;  /* 0x000000ff0400720c */ /* 0x002fda0003f05270 */
[----:B------:R-:W-:Y:S05]  /*0dc0*/  @P0 BRA `(.L_x_6) ;  /* 0x00000000007c0947 */ /* 0x000fea0003800000 */
[----:B------:R-:W-:-:S13]  /*0dd0*/  ELECT P0, URZ, PT ;  /* 0x0000000000ff782f */ /* 0x000fda0003800000 */
[----:B------:R-:W-:Y:S05]  /*0de0*/  @!P0 BRA `(.L_x_7) ;  /* 0x0000000000848947 */ /* 0x000fea0003800000 */
[----:B------:R-:W-:Y:S01]  /*0df0*/  UMOV UR4, 0x10 ;  /* 0x0000001000047882 */ /* 0x000fe20000000000 */
[----:B------:R-:W-:-:S04]  /*0e00*/  IMAD.MOV.U32 R5, RZ, RZ, 0xffff ;  /* 0x0000ffffff057424 */ /* 0x000fc800078e00ff */
[----:B------:R-:W-:Y:S04]  /*0e10*/  DEPBAR.LE SB1, 0x36 ;  /* 0x00009d800000791a */ /* 0x000fe80000000000 */
[----:B------:R-:W1:Y:S02]  /*0e20*/  UTCATOMSWS.FIND_AND_SET.ALIGN UP0, UR4, UR4 ;  /* 0x00000004000475e3 */ /* 0x000e640008000800 */
[----:B-1----:R-:W-:Y:S01]  /*0e30*/  PLOP3.LUT P0, PT, PT, PT, UP0, 0x80, 0x8 ;  /* 0x000000000008781c */ /* 0x002fe20003f0f008 */
[----:B------:R-:W-:-:S03]  /*0e40*/  IMAD.U32 R6, RZ, RZ, UR4 ;  /* 0x00000004ff067e24 */ /* 0x000fc6000f8e00ff */
[----:B------:R-:W-:-:S04]  /*0e50*/  SEL R4, RZ, 0xffffffff, !P0 ;  /* 0xffffffffff047807 */ /* 0x000fc80004000000 */
[----:B------:R-:W-:Y:S01]  /*0e60*/  ISETP.NE.AND P0, PT, R4, RZ, PT ;  /* 0x000000ff0400720c */ /* 0x000fe20003f05270 */
[----:B------:R-:W-:-:S12]  /*0e70*/  IMAD.MOV.U32 R4, RZ, RZ, 0x1 ;  /* 0x00000001ff047424 */ /* 0x000fd800078e00ff */
[----:B------:R-:W-:Y:S05]  /*0e80*/  @P0 BRA `(.L_x_8) ;  /* 0x0000000000240947 */ /* 0x000fea0003800000 */
.L_x_9:
[----:B------:R-:W-:Y:S05]  /*0e90*/  NANOSLEEP 0x64 ;  /* 0x000000640000795d */ /* 0x000fea0003800000 */
[----:B------:R-:W-:-:S05]  /*0ea0*/  UMOV UR4, 0x10 ;  /* 0x0000001000047882 */ /* 0x000fca0000000000 */
[----:B------:R-:W-:Y:S04]  /*0eb0*/  DEPBAR.LE SB1, 0x36 ;  /* 0x00009d800000791a */ /* 0x000fe80000000000 */
[----:B------:R-:W1:Y:S02]  /*0ec0*/  UTCATOMSWS.FIND_AND_SET.ALIGN UP0, UR4, UR4 ;  /* 0x00000004000475e3 */ /* 0x000e640008000800 */
[----:B-1----:R-:W-:-:S04]  /*0ed0*/  PLOP3.LUT P0, PT, PT, PT, UP0, 0x80, 0x8 ;  /* 0x000000000008781c */ /* 0x002fc80003f0f008 */
[----:B------:R-:W-:-:S04]  /*0ee0*/  SEL R6, RZ, 0xffffffff, !P0 ;  /* 0xffffffffff067807 */ /* 0x000fc80004000000 */
[----:B------:R-:W-:Y:S01]  /*0ef0*/  ISETP.NE.AND P0, PT, R6, RZ, PT ;  /* 0x000000ff0600720c */ /* 0x000fe20003f05270 */
[----:B------:R-:W-:-:S12]  /*0f00*/  IMAD.U32 R6, RZ, RZ, UR4 ;  /* 0x00000004ff067e24 */ /* 0x000fd8000f8e00ff */
[----:B------:R-:W-:Y:S05]  /*0f10*/  @!P0 BRA `(.L_x_9) ;  /* 0xfffffffc00dc8947 */ /* 0x000fea000383ffff */
.L_x_8:
[C---:B------:R-:W-:Y:S01]  /*0f20*/  VIADD R7, R6.reuse, 0x10 ;  /* 0x0000001006077836 */ /* 0x040fe20000000000 */
[----:B------:R-:W-:Y:S01]  /*0f30*/  UMOV UR4, 0x50 ;  /* 0x0000005000047882 */ /* 0x000fe20000000000 */
[----:B------:R-:W-:Y:S01]  /*0f40*/  SHF.L.U32 R5, R5, R6, RZ ;  /* 0x0000000605057219 */ /* 0x000fe200000006ff */
[----:B------:R-:W-:Y:S01]  /*0f50*/  ULEA UR4, UR10, UR4, 0x18 ;  /* 0x000000040a047291 */ /* 0x000fe2000f8ec0ff */
[----:B------:R-:W-:Y:S01]  /*0f60*/  IMAD.SHL.U32 R6, R6, 0x20, RZ ;  /* 0x0000002006067824 */ /* 0x000fe200078e00ff */
[----:B------:R-:W-:-:S04]  /*0f70*/  SHF.L.U32 R4, R4, R7, RZ ;  /* 0x0000000704047219 */ /* 0x000fc800000006ff */
[----:B------:R-:W-:-:S05]  /*0f80*/  LOP3.LUT R4, R4, R5, RZ, 0xfc, !PT ;  /* 0x0000000504047212 */ /* 0x000fca00078efcff */
[----:B------:R1:W-:Y:S04]  /*0f90*/  ATOMS.OR RZ, [UR4], R4 ;  /* 0x00000004ffff798c */ /* 0x0003e8000b000004 */
[----:B------:R1:W-:Y:S01]  /*0fa0*/  STS [UR8+0x138], R6 ;  /* 0x00013806ff007988 */ /* 0x0003e20008000808 */
[----:B------:R-:W-:Y:S05]  /*0fb0*/  BRA `(.L_x_7) ;  /* 0x0000000000107947 */ /* 0x000fea0003800000 */
.L_x_6:
[----:B------:R-:W-:-:S05]  /*0fc0*/  MOV R4, 0xffffffff ;  /* 0xffffffff00047802 */ /* 0x000fca0000000f00 */
[----:B------:R1:W-:Y:S02]  /*0fd0*/  STS [UR8+0x138], R4 ;  /* 0x00013804ff007988 */ /* 0x0003e40008000808 */
[----:B-1----:R-:W-:Y:S02]  /*0fe0*/  MOV R4, 0x1000 ;  /* 0x0000100000047802 */ /* 0x002fe40000000f00 */
[----:B------:R-:W-:Y:S05]  /*0ff0*/  CALL.REL.NOINC `($__internal_1_$__cuda_sm10x_tcgen05_guardrail_trap_phase_invalid_during_alloc) ;  /* 0x000000b800dc7944 */ /* 0x000fea0003c00000 */
.L_x_7:
[----:B------:R-:W-:Y:S05]  /*1000*/  WARPSYNC.ALL ;  /* 0x0000000000007948 */ /* 0x000fea0003800000 */
[----:B------:R-:W-:Y:S01]  /*1010*/  NOP ;  /* 0x0000000000007918 */ /* 0x000fe20000000000 */
[----:B------:R-:W2:Y:S08]  /*1020*/  S2UR UR4, SR_CgaCtaId ;  /* 0x00000000000479c3 */ /* 0x000eb00000008800 */
[----:B------:R-:W-:Y:S01]  /*1030*/  BAR.SYNC.DEFER_BLOCKING 0x2, 0x1a0 ;  /* 0x0086800000007b1d */ /* 0x000fe20000010000 */
[----:B------:R-:W-:-:S05]  /*1040*/  R2UR UR12, R2 ;  /* 0x00000000020c72ca */ /* 0x000fca00000e0000 */
[----:B------:R-:W-:Y:S01]  /*1050*/  UMOV UR5, 0x400 ;  /* 0x0000040000057882 */ /* 0x000fe20000000000 */
[----:B------:R-:W3:Y:S01]  /*1060*/  LDCU UR9, c[0x0][0x38c] ;  /* 0x00007180ff0977ac */ /* 0x000ee20008000800 */
[----:B------:R-:W4:Y:S01]  /*1070*/  LDCU UR11, c[0x0][0x624] ;  /* 0x0000c480ff0b77ac */ /* 0x000f220008000800 */
[----:B--2---:R-:W-:Y:S02]  /*1080*/  ULEA UR4, UR4, UR5, 0x18 ;  /* 0x0000000504047291 */ /* 0x004fe4000f8ec0ff */
[----:B---3--:R-:W-:Y:S02]  /*1090*/  UIADD3 UR7, UPT, UPT, UR9, -0x1, URZ ;  /* 0xffffffff09077890 */ /* 0x008fe4000fffe0ff */
[----:B------:R-:W-:Y:S02]  /*10a0*/  UIADD3 UR5, UPT, UPT, UR4, 0x12c00, URZ ;  /* 0x00012c0004057890 */ /* 0x000fe4000fffe0ff */
[----:B------:R-:W-:Y:S02]  /*10b0*/  USHF.R.S32.HI UR6, URZ, 0x1f, UR7 ;  /* 0x0000001fff067899 */ /* 0x000fe40008011407 */
[----:B------:R-:W-:Y:S01]  /*10c0*/  USHF.R.U32.HI UR5, URZ, 0x4, UR5 ;  /* 0x00000004ff057899 */ /* 0x000fe20008011605 */
[----:B------:R-:W2:Y:S01]  /*10d0*/  LDS R5, [UR4+0x138] ;  /* 0x00013804ff057984 */ /* 0x000ea20008000800 */
[----:B------:R-:W-:-:S02]  /*10e0*/  UISETP.GT.AND UP0, UPT, UR9, URZ, UPT ;  /* 0x000000ff0900728c */ /* 0x000fc4000bf04270 */
[----:B------:R-:W-:Y:S02]  /*10f0*/  ULOP3.LUT UR5, UR5, 0x3fc0, URZ, 0xc0, !UPT ;  /* 0x00003fc005057892 */ /* 0x000fe4000f8ec0ff */
[----:B------:R-:W-:Y:S02]  /*1100*/  ULEA.HI UR6, UR6, UR7, URZ, 0x7 ;  /* 0x0000000706067291 */ /* 0x000fe4000f8f38ff */
[----:B------:R-:W-:Y:S02]  /*1110*/  ULOP3.LUT UR5, UR5, 0x10000, URZ, 0xfc, !UPT ;  /* 0x0001000005057892 */ /* 0x000fe4000f8efcff */
[----:B------:R-:W-:-:S04]  /*1120*/  USHF.R.S32.HI UR60, URZ, 0x7, UR6 ;  /* 0x00000007ff3c7899 */ /* 0x000fc80008011406 */
[----:B-1----:R-:W-:Y:S01]  /*1130*/  IMAD.U32 R4, RZ, RZ, UR5 ;  /* 0x00000005ff047e24 */ /* 0x002fe2000f8e00ff */
[----:B------:R-:W-:-:S04]  /*1140*/  UIADD3 UR5, UPT, UPT, -UR9, URZ, URZ ;  /* 0x000000ff09057290 */ /* 0x000fc8000fffe1ff */
[----:B------:R-:W-:Y:S01]  /*1150*/  USHF.R.S32.HI UR5, URZ, 0x1f, UR5 ;  /* 0x0000001fff057899 */ /* 0x000fe20008011405 */
[----:B------:R-:W1:Y:S03]  /*1160*/  SHFL.IDX PT, R4, R4, RZ, 0x1f ;  /* 0x00001fff04047589 */ /* 0x000e6600000e0000 */
[----:B------:R-:W-:-:S04]  /*1170*/  ULEA.HI UR5, UR5, -UR9, URZ, 0x7 ;  /* 0x8000000905057291 */ /* 0x000fc8000f8f38ff */
[----:B------:R-:W-:-:S04]  /*1180*/  USHF.R.S32.HI UR5, URZ, 0x7, UR5 ;  /* 0x00000007ff057899 */ /* 0x000fc80008011405 */
[----:B------:R-:W-:Y:S02]  /*1190*/  @!UP0 ULOP3.LUT UR60, URZ, UR5, URZ, 0x33, !UPT ;  /* 0x00000005ff3c8292 */ /* 0x000fe4000f8e33ff */
[----:B----4-:R-:W-:Y:S01]  /*11a0*/  UISETP.GE.AND UP0, UPT, UR12, UR11, UPT ;  /* 0x0000000b0c00728c */ /* 0x010fe2000bf06270 */
[----:B--2---:R-:W-:Y:S02]  /*11b0*/  R2UR UR6, R5 ;  /* 0x00000000050672ca */ /* 0x004fe400000e0000 */
[----:B-1----:R-:W-:-:S11]  /*11c0*/  R2UR UR48, R4 ;  /* 0x00000000043072ca */ /* 0x002fd600000e0000 */
[----:B------:R-:W-:Y:S01]  /*11d0*/  IMAD.U32 R19, RZ, RZ, UR6 ;  /* 0x00000006ff137e24 */ /* 0x000fe2000f8e00ff */
[----:B------:R-:W-:Y:S06]  /*11e0*/  BRA.U UP0, `(.L_x_10) ;  /* 0x0000001d00dc7547 */ /* 0x000fec000b800000 */
[----:B------:R-:W1:Y:S01]  /*11f0*/  LDCU UR6, c[0x0][0x370] ;  /* 0x00006e00ff0677ac */ /* 0x000e620008000800 */
[----:B------:R-:W-:Y:S01]  /*1200*/  R2UR UR5, R2 ;  /* 0x00000000020572ca */ /* 0x000fe200000e0000 */
[----:B------:R-:W-:Y:S02]  /*1210*/  UIADD3 UR7, UPT, UPT, UR4, 0x10, URZ ;  /* 0x0000001004077890 */ /* 0x000fe4000fffe0ff */
[----:B------:R-:W-:Y:S02]  /*1220*/  UIADD3 UR54, UPT, UPT, UR48, 0x2, URZ ;  /* 0x0000000230367890 */ /* 0x000fe4000fffe0ff */
[----:B------:R-:W-:Y:S02]  /*1230*/  UIADD3 UR52, UPT, UPT, UR48, 0x200, URZ ;  /* 0x0000020030347890 */ /* 0x000fe4000fffe0ff */
[----:B------:R-:W-:Y:S02]  /*1240*/  UIADD3 UR50, UPT, UPT, UR48, 0x202, URZ ;  /* 0x0000020230327890 */ /* 0x000fe4000fffe0ff */
[----:B------:R-:W-:-:S04]  /*1250*/  UIADD3 UR46, UPT, UPT, UR48, 0x400, URZ ;  /* 0x00000400302e7890 */ /* 0x000fc8000fffe0ff */
[----:B------:R-:W-:Y:S01]  /*1260*/  IMAD.U32 R18, RZ, RZ, UR5 ;  /* 0x00000005ff127e24 */ /* 0x000fe2000f8e00ff */
[----:B------:R-:W-:Y:S02]  /*1270*/  UIADD3 UR5, UPT, UPT, UR4, 0x78, URZ ;  /* 0x0000007804057890 */ /* 0x000fe4000fffe0ff */
[----:B------:R-:W-:Y:S01]  /*1280*/  UIADD3 UR44, UPT, UPT, UR48, 0x402, URZ ;  /* 0x00000402302c7890 */ /* 0x000fe2000fffe0ff */
[----:B-1----:R-:W-:Y:S01]  /*1290*/  IMAD.U32 R17, RZ, RZ, UR6 ;  /* 0x00000006ff117e24 */ /* 0x002fe2000f8e00ff */
[----:B------:R-:W-:Y:S01]  /*12a0*/  UIADD3 UR6, UPT, UPT, UR4, 0x70, URZ ;  /* 0x0000007004067890 */ /* 0x000fe2000fffe0ff */
[----:B------:R-:W-:Y:S01]  /*12b0*/  UMOV UR24, URZ ;  /* 0x000000ff00187c82 */ /* 0x000fe20008000000 */
[----:B------:R-:W-:Y:S01]  /*12c0*/  UMOV UR22, URZ ;  /* 0x000000ff00167c82 */ /* 0x000fe20008000000 */
[----:B------:R-:W-:Y:S01]  /*12d0*/  UMOV UR58, URZ ;  /* 0x000000ff003a7c82 */ /* 0x000fe20008000000 */
[----:B------:R-:W-:Y:S02]  /*12e0*/  UMOV UR63, URZ ;  /* 0x000000ff003f7c82 */ /* 0x000fe40008000000 */
[----:B------:R-:W-:Y:S01]  /*12f0*/  MOV R4, UR6 ;  /* 0x0000000600047c02 */ /* 0x000fe20008000f00 */
[----:B------:R-:W-:Y:S01]  /*1300*/  IMAD.U32 R4, RZ, RZ, UR5 ;  /* 0x00000005ff047e24 */ /* 0x000fe2000f8e00ff */
[----:B------:R-:W-:Y:S01]  /*1310*/  UIADD3 UR5, UPT, UPT, UR4, 0x18, URZ ;  /* 0x0000001804057890 */ /* 0x000fe2000fffe0ff */
[----:B------:R-:W-:Y:S01]  /*1320*/  MOV R4, UR7 ;  /* 0x0000000700047c02 */ /* 0x000fe20008000f00 */
[----:B------:R-:W-:-:S02]  /*1330*/  UIADD3 UR6, UPT, UPT, UR4, 0xb0, URZ ;  /* 0x000000b004067890 */ /* 0x000fc4000fffe0ff */
[----:B------:R-:W-:Y:S02]  /*1340*/  UIADD3 UR59, UPT, UPT, UR4, 0x20, URZ ;  /* 0x00000020043b7890 */ /* 0x000fe4000fffe0ff */
[----:B------:R-:W-:Y:S01]  /*1350*/  IMAD.U32 R4, RZ, RZ, UR5 ;  /* 0x00000005ff047e24 */ /* 0x000fe2000f8e00ff */
[----:B------:R-:W-:Y:S01]  /*1360*/  UIADD3 UR5, UPT, UPT, UR4, 0xb8, URZ ;  /* 0x000000b804057890 */ /* 0x000fe2000fffe0ff */
[----:B------:R-:W-:Y:S01]  /*1370*/  MOV R4, UR6 ;  /* 0x0000000600047c02 */ /* 0x000fe20008000f00 */
[----:B------:R-:W-:Y:S02]  /*1380*/  UIADD3 UR62, UPT, UPT, UR4, 0x70, URZ ;  /* 0x00000070043e7890 */ /* 0x000fe4000fffe0ff */
[----:B------:R-:W-:Y:S02]  /*1390*/  UIADD3 UR61, UPT, UPT, UR4, 0x78, URZ ;  /* 0x00000078043d7890 */ /* 0x000fe4000fffe0ff */
[----:B------:R-:W-:Y:S01]  /*13a0*/  MOV R4, UR5 ;  /* 0x0000000500047c02 */ /* 0x000fe20008000f00 */
[----:B------:R-:W-:Y:S01]  /*13b0*/  UMOV UR49, 0x80004020 ;  /* 0x8000402000317882 */ /* 0x000fe20000000000 */
        /* <DEDUP_REMOVED lines=18> */
[----:B------:R-:W-:-:S05]  /*14e0*/  UMOV UR65, 0x8200010 ;  /* 0x0820001000417882 */ /* 0x000fca0000000000 */
.L_x_27:
[----:B------:R-:W-:-:S06]  /*14f0*/  USHF.L.U32 UR5, UR63, 0x1f, URZ ;  /* 0x0000001f3f057899 */ /* 0x000fcc00080006ff */
[----:B------:R-:W-:-:S04]  /*1500*/  MOV R4, UR5 ;  /* 0x0000000500047c02 */ /* 0x000fc80008000f00 */
[----:B-1----:R-:W1:Y:S02]  /*1510*/  SYNCS.PHASECHK.TRANS64.TRYWAIT P0, [UR4], R4 ;  /* 0x00000004ff0075a7 */ /* 0x002e640008001104 */
[----:B-12---:R-:W-:Y:S05]  /*1520*/  @!P0 BRA `(.L_x_11) ;  /* 0x000000a400a08947 */ /* 0x006fea0003800000 */
.L_x_72:
[----:B------:R-:W-:Y:S02]  /*1530*/  USHF.L.U32 UR6, UR24, 0x1f, URZ ;  /* 0x0000001f18067899 */ /* 0x000fe400080006ff */
[----:B------:R-:W-:-:S04]  /*1540*/  ULEA UR23, UR22, UR4, 0x3 ;  /* 0x0000000416177291 */ /* 0x000fc8000f8e18ff */
[----:B-1----:R-:W-:-:S05]  /*1550*/  MOV R4, UR6 ;  /* 0x0000000600047c02 */ /* 0x002fca0008000f00 */
[----:B------:R-:W1:Y:S02]  /*1560*/  SYNCS.PHASECHK.TRANS64.TRYWAIT P0, [UR23+0x20], R4 ;  /* 0x00002004ff0075a7 */ /* 0x000e640008001117 */
[----:B-1----:R-:W-:Y:S05]  /*1570*/  @!P0 BRA `(.L_x_12) ;  /* 0x000000a400ac8947 */ /* 0x002fea0003800000 */
.L_x_74:
[----:B------:R-:W-:Y:S01]  /*1580*/  UIMAD UR6, UR22, 0x6000, UR4 ;  /* 0x00006000160678a4 */ /* 0x000fe2000f8e0204 */
[----:B-1----:R-:W-:Y:S01]  /*1590*/  IMAD.MOV.U32 R4, RZ, RZ, RZ ;  /* 0x000000ffff047224 */ /* 0x002fe200078e00ff */
[----:B------:R-:W-:Y:S02]  /*15a0*/  UIADD3 UR8, UPT, UPT, UR48, -0x600, URZ ;  /* 0xfffffa0030087890 */ /* 0x000fe4000fffe0ff */
[----:B------:R-:W-:Y:S02]  /*15b0*/  UIADD3 UR6, UPT, UPT, UR6, 0x18c00, URZ ;  /* 0x00018c0006067890 */ /* 0x000fe4000fffe0ff */
[C---:B------:R-:W-:Y:S01]  /*15c0*/  R2UR UR10, R4.reuse ;  /* 0x00000000040a72ca */ /* 0x040fe200000e0000 */
[----:B------:R-:W-:Y:S01]  /*15d0*/  UMOV UR9, UR49 ;  /* 0x0000003100097c82 */ /* 0x000fe20008000000 */
[----:B------:R-:W-:Y:S01]  /*15e0*/  USHF.R.U32.HI UR6, URZ, 0x4, UR6 ;  /* 0x00000004ff067899 */ /* 0x000fe20008011606 */
[C---:B------:R-:W-:Y:S01]  /*15f0*/  R2UR UR11, R4.reuse ;  /* 0x00000000040b72ca */ /* 0x040fe200000e0000 */
[----:B------:R-:W-:Y:S01]  /*1600*/  UMOV UR26, 0x0 ;  /* 0x00000000001a7882 */ /* 0x000fe20000000000 */
[----:B------:R-:W-:Y:S01]  /*1610*/  UMOV UR27, 0x8200010 ;  /* 0x08200010001b7882 */ /* 0x000fe20000000000 */
[----:B------:R-:W-:Y:S01]  /*1620*/  ULOP3.LUT UR6, UR6, 0x3fc0, URZ, 0xc0, !UPT ;  /* 0x00003fc006067892 */ /* 0x000fe2000f8ec0ff */
[C---:B------:R-:W-:Y:S01]  /*1630*/  R2UR UR12, R4.reuse ;  /* 0x00000000040c72ca */ /* 0x040fe200000e0000 */
[----:B------:R-:W-:Y:S01]  /*1640*/  UMOV UR7, 0x80004020 ;  /* 0x8000402000077882 */ /* 0x000fe20000000000 */
[----:B------:R-:W-:Y:S01]  /*1650*/  UIADD3 UR48, UPT, UPT, UR8, 0x600, URZ ;  /* 0x0000060008307890 */ /* 0x000fe2000fffe0ff */
[----:B------:R-:W-:Y:S01]  /*1660*/  R2UR UR25, R4 ;  /* 0x00000000041972ca */ /* 0x000fe200000e0000 */
[----:B------:R-:W-:-:S02]  /*1670*/  ULOP3.LUT UR6, UR6, 0x10000, URZ, 0xfc, !UPT ;  /* 0x0001000006067892 */ /* 0x000fc4000f8efcff */
[----:B------:R-:W-:Y:S02]  /*1680*/  UIADD3 UR54, UPT, UPT, UR54, -0x600, URZ ;  /* 0xfffffa0036367890 */ /* 0x000fe4000fffe0ff */
[----:B------:R-:W-:Y:S02]  /*1690*/  UIADD3 UR20, UPT, UPT, UR6, 0x2, URZ ;  /* 0x0000000206147890 */ /* 0x000fe4000fffe0ff */
[----:B------:R-:W-:Y:S02]  /*16a0*/  UIADD3 UR52, UPT, UPT, UR52, -0x600, URZ ;  /* 0xfffffa0034347890 */ /* 0x000fe4000fffe0ff */
[----:B------:R-:W-:Y:S01]  /*16b0*/  UIADD3 UR18, UPT, UPT, UR6, 0x200, URZ ;  /* 0x0000020006127890 */ /* 0x000fe2000fffe0ff */
[----:B------:R1:W-:Y:S01]  /*16c0*/  UTCHMMA gdesc[UR8], gdesc[UR6], tmem[UR10], tmem[UR26], idesc[UR27], !UPT ;  /* 0x00ff1a06080075ea */ /* 0x0003e2000f80000a */
[----:B------:R-:W-:Y:S02]  /*16d0*/  UIADD3 UR50, UPT, UPT, UR50, -0x600, URZ ;  /* 0xfffffa0032327890 */ /* 0x000fe4000fffe0ff */
[----:B------:R-:W-:-:S02]  /*16e0*/  UIADD3 UR16, UPT, UPT, UR6, 0x202, URZ ;  /* 0x0000020206107890 */ /* 0x000fc4000fffe0ff */
[----:B------:R-:W-:Y:S01]  /*16f0*/  UIADD3 UR14, UPT, UPT, UR6, 0x400, URZ ;  /* 0x00000400060e7890 */ /* 0x000fe2000fffe0ff */
[----:B------:R-:W-:Y:S01]  /*1700*/  UMOV UR21, 0x80004020 ;  /* 0x8000402000157882 */ /* 0x000fe20000000000 */
[----:B------:R-:W-:Y:S01]  /*1710*/  UMOV UR19, 0x80004020 ;  /* 0x8000402000137882 */ /* 0x000fe20000000000 */
[----:B------:R2:W-:Y:S01]  /*1720*/  UTCHMMA gdesc[UR54], gdesc[UR20], tmem[UR11], tmem[UR26], idesc[UR27], UPT ;  /* 0x00ff1a14360075ea */ /* 0x0005e2000b80000b */
[----:B------:R-:W-:Y:S01]  /*1730*/  UMOV UR17, 0x80004020 ;  /* 0x8000402000117882 */ /* 0x000fe20000000000 */
[----:B------:R-:W-:Y:S01]  /*1740*/  UMOV UR15, 0x80004020 ;  /* 0x80004020000f7882 */ /* 0x000fe20000000000 */
[----:B------:R-:W-:Y:S01]  /*1750*/  UMOV UR49, UR9 ;  /* 0x0000000900317c82 */ /* 0x000fe20008000000 */
[----:B------:R-:W-:Y:S01]  /*1760*/  UMOV UR28, 0x0 ;  /* 0x00000000001c7882 */ /* 0x000fe20000000000 */
[----:B------:R-:W-:Y:S01]  /*1770*/  UMOV UR29, 0x8200010 ;  /* 0x08200010001d7882 */ /* 0x000fe20000000000 */
[----:B------:R-:W-:Y:S01]  /*1780*/  UMOV UR13, 0x80004020 ;  /* 0x80004020000d7882 */ /* 0x000fe20000000000 */
[----:B-1----:R-:W-:Y:S01]  /*1790*/  R2UR UR8, R4 ;  /* 0x00000000040872ca */ /* 0x002fe200000e0000 */
[----:B------:R-:W-:Y:S01]  /*17a0*/  UIADD3 UR10, UPT, UPT, UR46, -0x600, URZ ;  /* 0xfffffa002e0a7890 */ /* 0x000fe2000fffe0ff */
[----:B------:R-:W-:Y:S01]  /*17b0*/  UMOV UR9, UR45 ;  /* 0x0000002d00097c82 */ /* 0x000fe20008000000 */
[----:B--2---:R-:W-:-:S10]  /*17c0*/  UMOV UR11, UR47 ;  /* 0x0000002f000b7c82 */ /* 0x004fd40008000000 */
[----:B------:R1:W-:Y:S01]  /*17d0*/  UTCHMMA gdesc[UR52], gdesc[UR18], tmem[UR8], tmem[UR26], idesc[UR27], UPT ;  /* 0x00ff1a12340075ea */ /* 0x0003e2000b800008 */
[----:B------:R-:W-:Y:S01]  /*17e0*/  UTCHMMA gdesc[UR50], gdesc[UR16], tmem[UR12], tmem[UR26], idesc[UR27], UPT ;  /* 0x00ff1a10320075ea */ /* 0x000fe2000b80000c */
[----:B------:R2:W-:Y:S01]  /*17f0*/  UTCHMMA gdesc[UR10], gdesc[UR14], tmem[UR25], tmem[UR26], idesc[UR27], UPT ;  /* 0x00ff1a0e0a0075ea */ /* 0x0005e2000b800019 */
[----:B-1----:R-:W-:Y:S01]  /*1800*/  UIADD3 UR8, UPT, UPT, UR44, -0x600, URZ ;  /* 0xfffffa002c087890 */ /* 0x002fe2000fffe0ff */
[----:B--2---:R-:W-:Y:S01]  /*1810*/  R2UR UR26, R4 ;  /* 0x00000000041a72ca */ /* 0x004fe200000e0000 */
[----:B------:R-:W-:Y:S01]  /*1820*/  UIADD3 UR12, UPT, UPT, UR6, 0x402, URZ ;  /* 0x00000402060c7890 */ /* 0x000fe2000fffe0ff */
[----:B------:R-:W-:Y:S01]  /*1830*/  IMAD.U32 R4, RZ, RZ, UR5 ;  /* 0x00000005ff047e24 */ /* 0x000fe2000f8e00ff */
[----:B------:R-:W-:-:S10]  /*1840*/  UIADD3 UR27, UPT, UPT, UR4, 0x70, URZ ;  /* 0x00000070041b7890 */ /* 0x000fd4000fffe0ff */
[----:B------:R1:W-:Y:S01]  /*1850*/  UTCHMMA gdesc[UR8], gdesc[UR12], tmem[UR26], tmem[UR28], idesc[UR29], UPT ;  /* 0x00ff1c0c080075ea */ /* 0x0003e2000b80001a */
[----:B------:R1:W-:Y:S01]  /*1860*/  UTCBAR [UR27], URZ ;  /* 0x000000ff1b0073e9 */ /* 0x0003e200080000ff */
[----:B------:R-:W2:Y:S02]  /*1870*/  SYNCS.PHASECHK.TRANS64.TRYWAIT P0, [UR4+0x8], R4 ;  /* 0x00000804ff0075a7 */ /* 0x000ea40008001104 */
[----:B-12---:R-:W-:Y:S05]  /*1880*/  @!P0 BRA `(.L_x_13) ;  /* 0x000000a400088947 */ /* 0x006fea0003800000 */
.L_x_76:
[----:B-1----:R-:W-:Y:S01]  /*1890*/  IMAD.MOV.U32 R4, RZ, RZ, 0x80 ;  /* 0x00000080ff047424 */ /* 0x002fe200078e00ff */
[----:B------:R-:W-:Y:S01]  /*18a0*/  UMOV UR28, 0x0 ;  /* 0x00000000001c7882 */ /* 0x000fe20000000000 */
[----:B------:R-:W-:Y:S01]  /*18b0*/  UMOV UR29, 0x8200010 ;  /* 0x08200010001d7882 */ /* 0x000fe20000000000 */
[----:B------:R-:W-:Y:S02]  /*18c0*/  UIADD3 UR44, UPT, UPT, UR8, 0x600, URZ ;  /* 0x00000600082c7890 */ /* 0x000fe4000fffe0ff */
[C---:B------:R-:W-:Y:S01]  /*18d0*/  R2UR UR26, R4.reuse ;  /* 0x00000000041a72ca */ /* 0x040fe200000e0000 */
[----:B------:R-:W-:Y:S01]  /*18e0*/  UIADD3 UR54, UPT, UPT, UR54, 0x600, URZ ;  /* 0x0000060036367890 */ /* 0x000fe2000fffe0ff */
[C---:B------:R-:W-:Y:S01]  /*18f0*/  R2UR UR5, R4.reuse ;  /* 0x00000000040572ca */ /* 0x040fe200000e0000 */
[----:B------:R-:W-:Y:S01]  /*1900*/  UIADD3 UR52, UPT, UPT, UR52, 0x600, URZ ;  /* 0x0000060034347890 */ /* 0x000fe2000fffe0ff */
[C---:B------:R-:W-:Y:S01]  /*1910*/  R2UR UR25, R4.reuse ;  /* 0x00000000041972ca */ /* 0x040fe200000e0000 */
[----:B------:R-:W-:Y:S01]  /*1920*/  UIADD3 UR50, UPT, UPT, UR50, 0x600, URZ ;  /* 0x0000060032327890 */ /* 0x000fe2000fffe0ff */
[----:B------:R-:W-:Y:S01]  /*1930*/  R2UR UR8, R4 ;  /* 0x00000000040872ca */ /* 0x000fe200000e0000 */
[----:B------:R-:W-:-:S02]  /*1940*/  UIADD3 UR46, UPT, UPT, UR10, 0x600, URZ ;  /* 0x000006000a2e7890 */ /* 0x000fc4000fffe0ff */
[----:B------:R-:W-:Y:S01]  /*1950*/  UIADD3 UR27, UPT, UPT, UR4, 0x78, URZ ;  /* 0x00000078041b7890 */ /* 0x000fe2000fffe0ff */
[----:B------:R-:W-:Y:S01]  /*1960*/  UMOV UR47, UR11 ;  /* 0x0000000b002f7c82 */ /* 0x000fe20008000000 */
[----:B------:R-:W-:Y:S02]  /*1970*/  UMOV UR45, UR9 ;  /* 0x00000009002d7c82 */ /* 0x000fe40008000000 */
[----:B------:R1:W-:Y:S02]  /*1980*/  UTCHMMA gdesc[UR48], gdesc[UR6], tmem[UR26], tmem[UR28], idesc[UR29], !UPT ;  /* 0x00ff1c06300075ea */ /* 0x0003e4000f80001a */
[----:B------:R-:W-:Y:S02]  /*1990*/  UTCHMMA gdesc[UR54], gdesc[UR20], tmem[UR5], tmem[UR28], idesc[UR29], UPT ;  /* 0x00ff1c14360075ea */ /* 0x000fe4000b800005 */
[----:B------:R-:W-:Y:S01]  /*19a0*/  UTCHMMA gdesc[UR52], gdesc[UR18], tmem[UR25], tmem[UR28], idesc[UR29], UPT ;  /* 0x00ff1c12340075ea */ /* 0x000fe2000b800019 */
[----:B-1----:R-:W-:Y:S01]  /*19b0*/  R2UR UR6, R4 ;  /* 0x00000000040672ca */ /* 0x002fe200000e0000 */
[----:B------:R-:W-:-:S12]  /*19c0*/  UIADD3 UR7, UPT, UPT, UR23, 0x48, URZ ;  /* 0x0000004817077890 */ /* 0x000fd8000fffe0ff */
[----:B------:R1:W-:Y:S01]  /*19d0*/  UTCHMMA gdesc[UR50], gdesc[UR16], tmem[UR6], tmem[UR28], idesc[UR29], UPT ;  /* 0x00ff1c10320075ea */ /* 0x0003e2000b800006 */
[----:B------:R2:W-:Y:S01]  /*19e0*/  UTCHMMA gdesc[UR46], gdesc[UR14], tmem[UR5], tmem[UR28], idesc[UR29], UPT ;  /* 0x00ff1c0e2e0075ea */ /* 0x0005e2000b800005 */
[----:B------:R3:W-:Y:S01]  /*19f0*/  UTCHMMA gdesc[UR44], gdesc[UR12], tmem[UR8], tmem[UR28], idesc[UR29], UPT ;  /* 0x00ff1c0c2c0075ea */ /* 0x0007e2000b800008 */
[----:B------:R3:W-:Y:S01]  /*1a00*/  UTCBAR [UR27], URZ ;  /* 0x000000ff1b0073e9 */ /* 0x0007e200080000ff */
[----:B------:R3:W-:Y:S01]  /*1a10*/  UTCBAR [UR7], URZ ;  /* 0x000000ff070073e9 */ /* 0x0007e200080000ff */
[----:B-1----:R-:W-:Y:S01]  /*1a20*/  UIADD3 UR6, UPT, UPT, UR22, 0x1, URZ ;  /* 0x0000000116067890 */ /* 0x002fe2000fffe0ff */
[----:B--2---:R-:W-:-:S03]  /*1a30*/  UMOV UR5, URZ ;  /* 0x000000ff00057c82 */ /* 0x004fc60008000000 */
[----:B------:R-:W-:-:S04]  /*1a40*/  UISETP.NE.AND UP0, UPT, UR6, 0x5, UPT ;  /* 0x000000050600788c */ /* 0x000fc8000bf05270 */
[----:B------:R-:W-:Y:S02]  /*1a50*/  USEL UR14, URZ, 0x1, UP0 ;  /* 0x00000001ff0e7887 */ /* 0x000fe40008000000 */
[----:B------:R-:W-:Y:S02]  /*1a60*/  USEL UR6, UR6, URZ, UP0 ;  /* 0x000000ff06067287 */ /* 0x000fe40008000000 */
[----:B------:R-:W-:Y:S02]  /*1a70*/  UISETP.GE.AND UP0, UPT, UR60, 0x1, UPT ;  /* 0x000000013c00788c */ /* 0x000fe4000bf06270 */
[----:B------:R-:W-:-:S07]  /*1a80*/  ULOP3.LUT UR14, UR24, UR14, URZ, 0x3c, !UPT ;  /* 0x0000000e180e7292 */ /* 0x000fce000f8e3cff */
[----:B------:R-:W-:Y:S05]  /*1a90*/  BRA.U !UP0, `(.L_x_14) ;  /* 0x0000000d08687547 */ /* 0x000fea000b800000 */
[----:B------:R-:W-:Y:S02]  /*1aa0*/  HFMA2 R11, -RZ, RZ, 0, 1.4781951904296875e-05 ;  /* 0x000000f8ff0b7431 */ /* 0x000fe400000001ff */
[----:B------:R-:W-:Y:S02]  /*1ab0*/  IMAD.MOV.U32 R13, RZ, RZ, 0xf0 ;  /* 0x000000f0ff0d7424 */ /* 0x000fe400078e00ff */
[----:B------:R-:W-:Y:S02]  /*1ac0*/  HFMA2 R7, -RZ, RZ, 0, 7.62939453125e-06 ;  /* 0x00000080ff077431 */ /* 0x000fe400000001ff */
[----:B------:R-:W-:Y:S02]  /*1ad0*/  IMAD.MOV.U32 R12, RZ, RZ, 0x160 ;  /* 0x00000160ff0c7424 */ /* 0x000fe400078e00ff */
[----:B------:R-:W-:Y:S02]  /*1ae0*/  HFMA2 R4, -RZ, RZ, 0, 7.62939453125e-06 ;  /* 0x00000080ff047431 */ /* 0x000fe400000001ff */
[----:B------:R-:W-:Y:S01]  /*1af0*/  IMAD.MOV.U32 R10, RZ, RZ, 0x160 ;  /* 0x00000160ff0a7424 */ /* 0x000fe200078e00ff */
[----:B------:R-:W-:Y:S01]  /*1b00*/  MOV R9, 0x80 ;  /* 0x0000008000097802 */ /* 0x000fe20000000f00 */
[----:B------:R-:W-:Y:S01]  /*1b10*/  IMAD.MOV.U32 R8, RZ, RZ, 0x80 ;  /* 0x00000080ff087424 */ /* 0x000fe200078e00ff */
[----:B------:R-:W-:Y:S01]  /*1b20*/  MOV R5, 0x80 ;  /* 0x0000008000057802 */ /* 0x000fe20000000f00 */
[----:B------:R-:W-:Y:S01]  /*1b30*/  IMAD.MOV.U32 R6, RZ, RZ, 0x80 ;  /* 0x00000080ff067424 */ /* 0x000fe200078e00ff */
[----:B------:R-:W-:Y:S01]  /*1b40*/  UMOV UR5, URZ ;  /* 0x000000ff00057c82 */ /* 0x000fe20008000000 */
[----:B------:R-:W-:-:S05]  /*1b50*/  UMOV UR57, URZ ;  /* 0x000000ff00397c82 */ /* 0x000fca0008000000 */
.L_x_21:
[----:B------:R-:W-:Y:S02]  /*1b60*/  UISETP.NE.U32.AND UP0, UPT, UR5, URZ, UPT ;  /* 0x000000ff0500728c */ /* 0x000fe4000bf05070 */
[----:B------:R-:W-:Y:S02]  /*1b70*/  USHF.L.U32 UR5, UR14, 0x1f, URZ ;  /* 0x0000001f0e057899 */ /* 0x000fe400080006ff */
[----:B------:R-:W-:Y:S04]  /*1b80*/  ULEA UR42, UR6, UR59, 0x3 ;  /* 0x0000003b062a7291 */ /* 0x000fe8000f8e18ff */
[----:B-1----:R-:W-:Y:S05]  /*1b90*/  MOV R14, UR5 ;  /* 0x00000005000e7c02 */ /* 0x002fea0008000f00 */
[----:B------:R-:W1:Y:S02]  /*1ba0*/  SYNCS.PHASECHK.TRANS64.TRYWAIT P0, [UR42], R14 ;  /* 0x0000000eff0075a7 */ /* 0x000e64000800112a */
[----:B-1--4-:R-:W-:Y:S05]  /*1bb0*/  @!P0 BRA `(.L_x_15) ;  /* 0x000000a0005c8947 */ /* 0x012fea0003800000 */
.L_x_78:
[----:B---3--:R-:W-:Y:S01]  /*1bc0*/  USHF.L.U32 UR7, UR58, 0x1f, URZ ;  /* 0x0000001f3a077899 */ /* 0x008fe200080006ff */
[----:B------:R-:W-:Y:S01]  /*1bd0*/  HFMA2 R15, -RZ, RZ, 0, 3.814697265625e-06 ;  /* 0x00000040ff0f7431 */ /* 0x000fe200000001ff */
[----:B------:R-:W-:Y:S01]  /*1be0*/  UIMAD UR5, UR6, 0x6000, UR4 ;  /* 0x00006000060578a4 */ /* 0x000fe2000f8e0204 */
[----:B-1----:R-:W-:Y:S03]  /*1bf0*/  MOV R14, 0x100 ;  /* 0x00000100000e7802 */ /* 0x002fe60000000f00 */
[----:B------:R-:W-:Y:S01]  /*1c00*/  MOV R16, UR7 ;  /* 0x0000000700107c02 */ /* 0x000fe20008000f00 */
[----:B------:R-:W-:Y:S03]  /*1c10*/  UIADD3 UR5, UPT, UPT, UR5, 0x18c00, URZ ;  /* 0x00018c0005057890 */ /* 0x000fe6000fffe0ff */
[----:B------:R-:W1:Y:S01]  /*1c20*/  SYNCS.PHASECHK.TRANS64.TRYWAIT P0, [UR4+0x80], R16 ;  /* 0x00008010ff0075a7 */ /* 0x000e620008001104 */
[----:B------:R-:W-:Y:S04]  /*1c30*/  USHF.R.U32.HI UR5, URZ, 0x4, UR5 ;  /* 0x00000004ff057899 */ /* 0x000fe80008011605 */
[----:B------:R-:W-:Y:S04]  /*1c40*/  ULOP3.LUT UR5, UR5, 0x3fc0, URZ, 0xc0, !UPT ;  /* 0x00003fc005057892 */ /* 0x000fe8000f8ec0ff */
[----:B------:R-:W-:Y:S01]  /*1c50*/  ULOP3.LUT UR5, UR5, 0x2000000, URZ, 0xfc, !UPT ;  /* 0x0200000005057892 */ /* 0x000fe2000f8efcff */
[----:B-1----:R-:W-:Y:S11]  /*1c60*/  @!P0 BRA `(.L_x_16) ;  /* 0x000000a000508947 */ /* 0x002ff60003800000 */
.L_x_80:
[----:B------:R-:W-:Y:S01]  /*1c70*/  UIADD3 UR36, UPT, UPT, UR5, 0x40, URZ ;  /* 0x0000004005247890 */ /* 0x000fe2000fffe0ff */
[----:B------:R-:W-:Y:S01]  /*1c80*/  R2UR UR9, R15 ;  /* 0x000000000f0972ca */ /* 0x000fe200000e0000 */
[----:B------:R-:W-:Y:S01]  /*1c90*/  UIADD3 UR34, UPT, UPT, UR5, 0x80, URZ ;  /* 0x0000008005227890 */ /* 0x000fe2000fffe0ff */
[----:B------:R-:W-:Y:S01]  /*1ca0*/  R2UR UR11, R14 ;  /* 0x000000000e0b72ca */ /* 0x000fe200000e0000 */
[----:B------:R-:W-:Y:S01]  /*1cb0*/  UIADD3 UR32, UPT, UPT, UR5, 0xc0, URZ ;  /* 0x000000c005207890 */ /* 0x000fe2000fffe0ff */
[----:B------:R-:W-:Y:S01]  /*1cc0*/  IMAD.MOV.U32 R15, RZ, RZ, 0x48 ;  /* 0x00000048ff0f7424 */ /* 0x000fe200078e00ff */
[----:B------:R-:W-:Y:S01]  /*1cd0*/  UMOV UR12, 0x0 ;  /* 0x00000000000c7882 */ /* 0x000fe20000000000 */
[----:B------:R-:W-:Y:S01]  /*1ce0*/  IMAD.MOV.U32 R14, RZ, RZ, 0x100 ;  /* 0x00000100ff0e7424 */ /* 0x000fe200078e00ff */
[----:B------:R-:W-:Y:S01]  /*1cf0*/  UMOV UR13, 0x8190010 ;  /* 0x08190010000d7882 */ /* 0x000fe20000000000 */
[----:B------:R-:W-:Y:S01]  /*1d00*/  UMOV UR40, UR5 ;  /* 0x0000000500287c82 */ /* 0x000fe20008000000 */
[----:B------:R-:W-:Y:S01]  /*1d10*/  R2UR UR8, R15 ;  /* 0x000000000f0872ca */ /* 0x000fe200000e0000 */
[----:B------:R-:W-:Y:S01]  /*1d20*/  UMOV UR41, 0x80004020 ;  /* 0x8000402000297882 */ /* 0x000fe20000000000 */
[C---:B------:R-:W-:Y:S01]  /*1d30*/  R2UR UR10, R14.reuse ;  /* 0x000000000e0a72ca */ /* 0x040fe200000e0000 */
[----:B------:R-:W-:Y:S01]  /*1d40*/  UMOV UR37, 0x80004020 ;  /* 0x8000402000257882 */ /* 0x000fe20000000000 */
[----:B------:R-:W-:Y:S01]  /*1d50*/  IMAD.MOV.U32 R15, RZ, RZ, 0x50 ;  /* 0x00000050ff0f7424 */ /* 0x000fe200078e00ff */
[----:B------:R-:W-:Y:S01]  /*1d60*/  UMOV UR16, 0x0 ;  /* 0x0000000000107882 */ /* 0x000fe20000000000 */
[----:B------:R2:W-:Y:S01]  /*1d70*/  UTCHMMA tmem[UR9], gdesc[UR40], tmem[UR11], tmem[UR12], idesc[UR13], UP0 ;  /* 0x00ff0c28090079ea */ /* 0x0005e2000800000b */
[----:B------:R-:W-:Y:S01]  /*1d80*/  UMOV UR17, 0x8190010 ;  /* 0x0819001000117882 */ /* 0x000fe20000000000 */
[----:B------:R-:W-:Y:S01]  /*1d90*/  UMOV UR35, 0x80004020 ;  /* 0x8000402000237882 */ /* 0x000fe20000000000 */
[----:B------:R-:W-:Y:S01]  /*1da0*/  UIADD3 UR30, UPT, UPT, UR5, 0x100, URZ ;  /* 0x00000100051e7890 */ /* 0x000fe2000fffe0ff */
[----:B-1----:R-:W-:Y:S01]  /*1db0*/  IMAD.U32 R16, RZ, RZ, UR7 ;  /* 0x00000007ff107e24 */ /* 0x002fe2000f8e00ff */
[----:B------:R-:W-:Y:S01]  /*1dc0*/  UIADD3 UR28, UPT, UPT, UR5, 0x140, URZ ;  /* 0x00000140051c7890 */ /* 0x000fe2000fffe0ff */
[----:B------:R-:W-:Y:S01]  /*1dd0*/  UMOV UR33, 0x80004020 ;  /* 0x8000402000217882 */ /* 0x000fe20000000000 */
[----:B------:R-:W-:Y:S02]  /*1de0*/  UMOV UR31, 0x80004020 ;  /* 0x80004020001f7882 */ /* 0x000fe40000000000 */
[----:B------:R1:W-:Y:S01]  /*1df0*/  UTCHMMA tmem[UR8], gdesc[UR36], tmem[UR10], tmem[UR12], idesc[UR13], UPT ;  /* 0x00ff0c24080079ea */ /* 0x0003e2000b80000a */
[----:B------:R-:W-:Y:S01]  /*1e00*/  UMOV UR29, 0x80004020 ;  /* 0x80004020001d7882 */ /* 0x000fe20000000000 */
[C---:B--2---:R-:W-:Y:S02]  /*1e10*/  R2UR UR9, R14.reuse ;  /* 0x000000000e0972ca */ /* 0x044fe400000e0000 */
[----:B-1----:R-:W-:Y:S01]  /*1e20*/  R2UR UR12, R15 ;  /* 0x000000000f0c72ca */ /* 0x002fe200000e0000 */
[----:B------:R-:W-:Y:S01]  /*1e30*/  IMAD.MOV.U32 R15, RZ, RZ, 0x58 ;  /* 0x00000058ff0f7424 */ /* 0x000fe200078e00ff */
[----:B------:R-:W-:Y:S04]  /*1e40*/  R2UR UR8, R14 ;  /* 0x000000000e0872ca */ /* 0x000fe800000e0000 */
[----:B------:R-:W-:Y:S01]  /*1e50*/  R2UR UR11, R15 ;  /* 0x000000000f0b72ca */ /* 0x000fe200000e0000 */
[----:B------:R-:W-:Y:S05]  /*1e60*/  IMAD.MOV.U32 R15, RZ, RZ, 0x60 ;  /* 0x00000060ff0f7424 */ /* 0x000fea00078e00ff */
[----:B------:R-:W-:Y:S01]  /*1e70*/  R2UR UR10, R15 ;  /* 0x000000000f0a72ca */ /* 0x000fe200000e0000 */
[----:B------:R1:W-:Y:S01]  /*1e80*/  UTCHMMA tmem[UR12], gdesc[UR34], tmem[UR9], tmem[UR16], idesc[UR17], UPT ;  /* 0x00ff10220c0079ea */ /* 0x0003e2000b800009 */
[----:B------:R-:W-:Y:S05]  /*1e90*/  IMAD.MOV.U32 R15, RZ, RZ, 0x68 ;  /* 0x00000068ff0f7424 */ /* 0x000fea00078e00ff */
[----:B------:R2:W-:Y:S06]  /*1ea0*/  UTCHMMA tmem[UR11], gdesc[UR32], tmem[UR8], tmem[UR16], idesc[UR17], UPT ;  /* 0x00ff10200b0079ea */ /* 0x0005ec000b800008 */
[----:B------:R2:W-:Y:S01]  /*1eb0*/  UTCHMMA tmem[UR10], gdesc[UR30], tmem[UR9], tmem[UR16], idesc[UR17], UPT ;  /* 0x00ff101e0a0079ea */ /* 0x0005e2000b800009 */
[----:B-1----:R-:W-:Y:S01]  /*1ec0*/  R2UR UR12, R15 ;  /* 0x000000000f0c72ca */ /* 0x002fe200000e0000 */
[----:B------:R-:W-:Y:S11]  /*1ed0*/  IMAD.MOV.U32 R15, RZ, RZ, 0x70 ;  /* 0x00000070ff0f7424 */ /* 0x000ff600078e00ff */
[----:B------:R-:W-:Y:S01]  /*1ee0*/  @!UPT UIADD3 URZ, UPT, UPT, URZ, URZ, URZ ;  /* 0x000000fffffff290 */ /* 0x000fe2000fffe0ff */
[----:B------:R2:W-:Y:S01]  /*1ef0*/  UTCHMMA tmem[UR12], gdesc[UR28], tmem[UR8], tmem[UR16], idesc[UR17], UPT ;  /* 0x00ff101c0c0079ea */ /* 0x0005e2000b800008 */
[----:B------:R-:W1:Y:S02]  /*1f00*/  SYNCS.PHASECHK.TRANS64.TRYWAIT P0, [UR4+0x90], R16 ;  /* 0x00009010ff0075a7 */ /* 0x000e640008001104 */
[----:B-12---:R-:W-:Y:S05]  /*1f10*/  @!P0 BRA `(.L_x_17) ;  /* 0x0000009c00c48947 */ /* 0x006fea0003800000 */
.L_x_82:
[----:B------:R-:W-:Y:S01]  /*1f20*/  UIADD3 UR26, UPT, UPT, UR5, 0x180, URZ ;  /* 0x00000180051a7890 */ /* 0x000fe2000fffe0ff */
[----:B------:R-:W-:Y:S01]  /*1f30*/  R2UR UR10, R15 ;  /* 0x000000000f0a72ca */ /* 0x000fe200000e0000 */
[----:B------:R-:W-:Y:S01]  /*1f40*/  UIADD3 UR6, UPT, UPT, UR6, 0x1, URZ ;  /* 0x0000000106067890 */ /* 0x000fe2000fffe0ff */
[----:B------:R-:W-:Y:S01]  /*1f50*/  R2UR UR11, R14 ;  /* 0x000000000e0b72ca */ /* 0x000fe200000e0000 */
[----:B------:R-:W-:Y:S01]  /*1f60*/  UIADD3 UR24, UPT, UPT, UR5, 0x1c0, URZ ;  /* 0x000001c005187890 */ /* 0x000fe2000fffe0ff */
[----:B------:R-:W-:Y:S01]  /*1f70*/  IMAD.MOV.U32 R15, RZ, RZ, 0x78 ;  /* 0x00000078ff0f7424 */ /* 0x000fe200078e00ff */
[----:B------:R-:W-:Y:S01]  /*1f80*/  UISETP.NE.AND UP1, UPT, UR6, 0x5, UPT ;  /* 0x000000050600788c */ /* 0x000fe2000bf25270 */
[----:B------:R-:W-:Y:S01]  /*1f90*/  IMAD.MOV.U32 R14, RZ, RZ, 0x100 ;  /* 0x00000100ff0e7424 */ /* 0x000fe200078e00ff */
[----:B------:R-:W-:Y:S01]  /*1fa0*/  UMOV UR8, 0x0 ;  /* 0x0000000000087882 */ /* 0x000fe20000000000 */
[----:B------:R-:W-:Y:S01]  /*1fb0*/  UMOV UR9, 0x8190010 ;  /* 0x0819001000097882 */ /* 0x000fe20000000000 */
[----:B------:R-:W-:Y:S01]  /*1fc0*/  UMOV UR27, 0x80004020 ;  /* 0x80004020001b7882 */ /* 0x000fe20000000000 */
[----:B------:R-:W-:Y:S02]  /*1fd0*/  USEL UR5, URZ, 0x1, UP1 ;  /* 0x00000001ff057887 */ /* 0x000fe40008800000 */
[----:B------:R-:W-:Y:S02]  /*1fe0*/  USEL UR6, UR6, URZ, UP1 ;  /* 0x000000ff06067287 */ /* 0x000fe40008800000 */
[----:B------:R-:W-:Y:S01]  /*1ff0*/  ULOP3.LUT UR39, UR14, UR5, URZ, 0x3c, !UPT ;  /* 0x000000050e277292 */ /* 0x000fe2000f8e3cff */
[----:B------:R2:W-:Y:S01]  /*2000*/  UTCHMMA tmem[UR10], gdesc[UR26], tmem[UR11], tmem[UR8], idesc[UR9], UPT ;  /* 0x00ff081a0a0079ea */ /* 0x0005e2000b80000b */
[----:B------:R-:W-:Y:S02]  /*2010*/  ULEA UR38, UR6, UR59, 0x3 ;  /* 0x0000003b06267291 */ /* 0x000fe4000f8e18ff */
[----:B------:R-:W-:Y:S01]  /*2020*/  USHF.L.U32 UR5, UR39, 0x1f, URZ ;  /* 0x0000001f27057899 */ /* 0x000fe200080006ff */
[----:B------:R-:W-:Y:S01]  /*2030*/  UMOV UR12, 0x0 ;  /* 0x00000000000c7882 */ /* 0x000fe20000000000 */
[----:B------:R-:W-:Y:S01]  /*2040*/  UMOV UR13, 0x8190010 ;  /* 0x08190010000d7882 */ /* 0x000fe20000000000 */
[----:B------:R-:W-:Y:S03]  /*2050*/  UMOV UR25, 0x80004020 ;  /* 0x8000402000197882 */ /* 0x000fe60000000000 */
[----:B-1----:R-:W-:Y:S01]  /*2060*/  IMAD.U32 R16, RZ, RZ, UR5 ;  /* 0x00000005ff107e24 */ /* 0x002fe2000f8e00ff */
[----:B--2---:R-:W-:Y:S02]  /*2070*/  R2UR UR8, R15 ;  /* 0x000000000f0872ca */ /* 0x004fe400000e0000 */
[----:B------:R-:W-:Y:S11]  /*2080*/  R2UR UR9, R14 ;  /* 0x000000000e0972ca */ /* 0x000ff600000e0000 */
[----:B------:R-:W-:Y:S02]  /*2090*/  @!UPT UIADD3 URZ, UPT, UPT, URZ, URZ, URZ ;  /* 0x000000fffffff290 */ /* 0x000fe4000fffe0ff */
[----:B------:R1:W-:Y:S01]  /*20a0*/  UTCHMMA tmem[UR8], gdesc[UR24], tmem[UR9], tmem[UR12], idesc[UR13], UPT ;  /* 0x00ff0c18080079ea */ /* 0x0003e2000b800009 */
[----:B------:R-:W2:Y:S02]  /*20b0*/  SYNCS.PHASECHK.TRANS64.TRYWAIT P0, [UR38], R16 ;  /* 0x00000010ff0075a7 */ /* 0x000ea40008001126 */
[----:B-12---:R-:W-:Y:S05]  /*20c0*/  @!P0 BRA `(.L_x_18) ;  /* 0x0000009c00788947 */ /* 0x006fea0003800000 */
.L_x_84:
[----:B------:R-:W-:Y:S01]  /*20d0*/  UIMAD UR5, UR6, 0x6000, UR4 ;  /* 0x00006000060578a4 */ /* 0x000fe2000f8e0204 */
[----:B------:R-:W-:Y:S01]  /*20e0*/  MOV.SPILL R16, UR25 ;  /* 0x0000001900107c02 */ /* 0x000fe20009000f00 */
[----:B------:R-:W-:Y:S01]  /*20f0*/  UIADD3 UR10, UPT, UPT, UR48, -0x600, URZ ;  /* 0xfffffa00300a7890 */ /* 0x000fe2000fffe0ff */
[----:B-1----:R-:W-:Y:S01]  /*2100*/  IMAD.MOV.U32 R14, RZ, RZ, RZ ;  /* 0x000000ffff0e7224 */ /* 0x002fe200078e00ff */
[----:B------:R-:W-:Y:S01]  /*2110*/  UIADD3 UR5, UPT, UPT, UR5, 0x18c00, URZ ;  /* 0x00018c0005057890 */ /* 0x000fe2000fffe0ff */
[----:B------:R-:W-:Y:S01]  /*2120*/  MOV.SPILL R15, UR24 ;  /* 0x00000018000f7c02 */ /* 0x000fe20009000f00 */
[----:B------:R-:W-:Y:S02]  /*2130*/  UIADD3 UR12, UPT, UPT, UR54, -0x600, URZ ;  /* 0xfffffa00360c7890 */ /* 0x000fe4000fffe0ff */
[----:B------:R-:W-:Y:S01]  /*2140*/  USHF.R.U32.HI UR5, URZ, 0x4, UR5 ;  /* 0x00000004ff057899 */ /* 0x000fe20008011605 */
[C---:B------:R-:W-:Y:S01]  /*2150*/  R2UR UR16, R14.reuse ;  /* 0x000000000e1072ca */ /* 0x040fe200000e0000 */
[----:B------:R-:W-:Y:S01]  /*2160*/  UIADD3 UR8, UPT, UPT, UR52, -0x600, URZ ;  /* 0xfffffa0034087890 */ /* 0x000fe2000fffe0ff */
[C---:B------:R-:W-:Y:S01]  /*2170*/  R2UR UR43, R14.reuse ;  /* 0x000000000e2b72ca */ /* 0x040fe200000e0000 */
[----:B------:R-:W-:Y:S01]  /*2180*/  ULOP3.LUT UR5, UR5, 0x3fc0, URZ, 0xc0, !UPT ;  /* 0x00003fc005057892 */ /* 0x000fe2000f8ec0ff */
[C---:B------:R-:W-:Y:S01]  /*2190*/  R2UR UR56, R14.reuse ;  /* 0x000000000e3872ca */ /* 0x040fe200000e0000 */
[----:B------:R-:W-:Y:S01]  /*21a0*/  UMOV UR25, 0x8200010 ;  /* 0x0820001000197882 */ /* 0x000fe20000000000 */
[----:B------:R-:W-:Y:S01]  /*21b0*/  UMOV UR24, 0x0 ;  /* 0x0000000000187882 */ /* 0x000fe20000000000 */
[----:B------:R-:W-:Y:S01]  /*21c0*/  ULOP3.LUT UR14, UR5, 0x10000, URZ, 0xfc, !UPT ;  /* 0x00010000050e7892 */ /* 0x000fe2000f8efcff */
[----:B------:R-:W-:Y:S02]  /*21d0*/  UMOV UR11, UR49 ;  /* 0x00000031000b7c82 */ /* 0x000fe40008000000 */
[----:B------:R-:W-:Y:S01]  /*21e0*/  R2UR UR5, R14 ;  /* 0x000000000e0572ca */ /* 0x000fe200000e0000 */
[----:B------:R-:W-:Y:S01]  /*21f0*/  UIADD3 UR22, UPT, UPT, UR14, 0x2, URZ ;  /* 0x000000020e167890 */ /* 0x000fe2000fffe0ff */
[----:B------:R-:W-:Y:S01]  /*2200*/  IMAD.MOV.U32 R14, RZ, RZ, 0x160 ;  /* 0x00000160ff0e7424 */ /* 0x000fe200078e00ff */
[----:B------:R-:W-:Y:S02]  /*2210*/  UIADD3 UR20, UPT, UPT, UR14, 0x200, URZ ;  /* 0x000002000e147890 */ /* 0x000fe4000fffe0ff */
[----:B------:R-:W-:Y:S01]  /*2220*/  UIADD3 UR18, UPT, UPT, UR14, 0x202, URZ ;  /* 0x000002020e127890 */ /* 0x000fe2000fffe0ff */
[----:B------:R-:W-:Y:S01]  /*2230*/  UMOV UR15, 0x80004020 ;  /* 0x80004020000f7882 */ /* 0x000fe20000000000 */
[----:B------:R-:W-:Y:S01]  /*2240*/  UMOV UR13, UR55 ;  /* 0x00000037000d7c82 */ /* 0x000fe20008000000 */
[----:B------:R1:W-:Y:S01]  /*2250*/  UTCHMMA gdesc[UR10], gdesc[UR14], tmem[UR16], tmem[UR24], idesc[UR25], !UPT ;  /* 0x00ff180e0a0075ea */ /* 0x0003e2000f800010 */
[----:B------:R-:W-:Y:S01]  /*2260*/  UMOV UR23, 0x80004020 ;  /* 0x8000402000177882 */ /* 0x000fe20000000000 */
[----:B------:R-:W-:Y:S01]  /*2270*/  UMOV UR9, UR53 ;  /* 0x0000003500097c82 */ /* 0x000fe20008000000 */
[----:B------:R-:W-:Y:S02]  /*2280*/  UMOV UR21, 0x80004020 ;  /* 0x8000402000157882 */ /* 0x000fe40000000000 */
[----:B------:R2:W-:Y:S01]  /*2290*/  UTCHMMA gdesc[UR12], gdesc[UR22], tmem[UR5], tmem[UR24], idesc[UR25], UPT ;  /* 0x00ff18160c0075ea */ /* 0x0005e2000b800005 */
[----:B------:R3:W-:Y:S01]  /*22a0*/  UTCHMMA gdesc[UR8], gdesc[UR20], tmem[UR43], tmem[UR24], idesc[UR25], UPT ;  /* 0x00ff1814080075ea */ /* 0x0007e2000b80002b */
[----:B------:R-:W-:Y:S01]  /*22b0*/  UMOV UR19, 0x80004020 ;  /* 0x8000402000137882 */ /* 0x000fe20000000000 */
[----:B------:R-:W-:Y:S01]  /*22c0*/  UMOV UR17, UR47 ;  /* 0x0000002f00117c82 */ /* 0x000fe20008000000 */
[----:B-1----:R-:W-:Y:S02]  /*22d0*/  UIADD3 UR10, UPT, UPT, UR50, -0x600, URZ ;  /* 0xfffffa00320a7890 */ /* 0x002fe4000fffe0ff */
[----:B------:R-:W-:Y:S02]  /*22e0*/  UIADD3 UR16, UPT, UPT, UR46, -0x600, URZ ;  /* 0xfffffa002e107890 */ /* 0x000fe4000fffe0ff */
[----:B--2---:R-:W-:Y:S01]  /*22f0*/  UIADD3 UR12, UPT, UPT, UR14, 0x400, URZ ;  /* 0x000004000e0c7890 */ /* 0x004fe2000fffe0ff */
[----:B------:R-:W-:Y:S01]  /*2300*/  UMOV UR11, UR51 ;  /* 0x00000033000b7c82 */ /* 0x000fe20008000000 */
[----:B------:R-:W-:Y:S01]  /*2310*/  UMOV UR13, 0x80004020 ;  /* 0x80004020000d7882 */ /* 0x000fe20000000000 */
[----:B---3--:R-:W-:Y:S02]  /*2320*/  UIADD3 UR8, UPT, UPT, UR14, 0x402, URZ ;  /* 0x000004020e087890 */ /* 0x008fe4000fffe0ff */
[----:B------:R1:W-:Y:S01]  /*2330*/  UTCHMMA gdesc[UR10], gdesc[UR18], tmem[UR56], tmem[UR24], idesc[UR25], UPT ;  /* 0x00ff18120a0075ea */ /* 0x0003e2000b800038 */
[----:B------:R-:W-:Y:S03]  /*2340*/  UMOV UR9, 0x80004020 ;  /* 0x8000402000097882 */ /* 0x000fe60000000000 */
[----:B------:R2:W-:Y:S01]  /*2350*/  UTCHMMA gdesc[UR16], gdesc[UR12], tmem[UR5], tmem[UR24], idesc[UR25], UPT ;  /* 0x00ff180c100075ea */ /* 0x0005e2000b800005 */
[----:B-1----:R-:W-:Y:S01]  /*2360*/  UIADD3 UR10, UPT, UPT, UR44, -0x600, URZ ;  /* 0xfffffa002c0a7890 */ /* 0x002fe2000fffe0ff */
[----:B------:R-:W-:Y:S01]  /*2370*/  UMOV UR11, UR45 ;  /* 0x0000002d000b7c82 */ /* 0x000fe20008000000 */
[----:B--2---:R-:W-:Y:S01]  /*2380*/  R2UR.FILL UR25, R16 ;  /* 0x00000000101972ca */ /* 0x004fe200004e0000 */
[----:B------:R-:W-:Y:S01]  /*2390*/  IMAD.U32 R16, RZ, RZ, UR7 ;  /* 0x00000007ff107e24 */ /* 0x000fe2000f8e00ff */
[----:B------:R-:W-:Y:S01]  /*23a0*/  UMOV UR16, 0x0 ;  /* 0x0000000000107882 */ /* 0x000fe20000000000 */
[----:B------:R-:W-:Y:S01]  /*23b0*/  UMOV UR17, 0x8200010 ;  /* 0x0820001000117882 */ /* 0x000fe20000000000 */
[----:B------:R-:W-:Y:S03]  /*23c0*/  R2UR.FILL UR24, R15 ;  /* 0x000000000f1872ca */ /* 0x000fe600004e0000 */
[----:B------:R1:W-:Y:S01]  /*23d0*/  UTCHMMA gdesc[UR10], gdesc[UR8], tmem[UR43], tmem[UR16], idesc[UR17], UPT ;  /* 0x00ff10080a0075ea */ /* 0x0003e2000b80002b */
[----:B------:R1:W-:Y:S01]  /*23e0*/  UTCBAR [UR62], URZ ;  /* 0x000000ff3e0073e9 */ /* 0x0003e200080000ff */
[----:B------:R-:W2:Y:S01]  /*23f0*/  SYNCS.PHASECHK.TRANS64.TRYWAIT P0, [UR4+0x88], R16 ;  /* 0x00008810ff0075a7 */ /* 0x000ea20008001104 */
[----:B------:R-:W-:Y:S01]  /*2400*/  IMAD.MOV.U32 R15, RZ, RZ, 0xc0 ;  /* 0x000000c0ff0f7424 */ /* 0x000fe200078e00ff */
[----:B-12---:R-:W-:Y:S08]  /*2410*/  @!P0 BRA `(.L_x_19) ;  /* 0x0000009800c48947 */ /* 0x006ff00003800000 */
.L_x_86:
[----:B------:R-:W-:Y:S01]  /*2420*/  R2UR UR17, R15 ;  /* 0x000000000f1172ca */ /* 0x000fe200000e0000 */
[----:B-1----:R-:W-:Y:S01]  /*2430*/  IMAD.U32 R16, RZ, RZ, UR7 ;  /* 0x00000007ff107e24 */ /* 0x002fe2000f8e00ff */
[----:B------:R-:W-:Y:S01]  /*2440*/  R2UR UR43, R14 ;  /* 0x000000000e2b72ca */ /* 0x000fe200000e0000 */
[----:B------:R-:W-:Y:S01]  /*2450*/  UMOV UR10, 0x0 ;  /* 0x00000000000a7882 */ /* 0x000fe20000000000 */
[----:B------:R-:W-:Y:S01]  /*2460*/  UMOV UR11, 0x8190010 ;  /* 0x08190010000b7882 */ /* 0x000fe20000000000 */
[----:B------:R-:W-:Y:S02]  /*2470*/  IMAD.MOV.U32 R15, RZ, RZ, 0xc8 ;  /* 0x000000c8ff0f7424 */ /* 0x000fe400078e00ff */
[----:B------:R-:W-:Y:S05]  /*2480*/  IMAD.MOV.U32 R14, RZ, RZ, 0x160 ;  /* 0x00000160ff0e7424 */ /* 0x000fea00078e00ff */
[C---:B------:R-:W-:Y:S03]  /*2490*/  R2UR UR16, R14.reuse ;  /* 0x000000000e1072ca */ /* 0x040fe600000e0000 */
[----:B------:R1:W-:Y:S02]  /*24a0*/  UTCHMMA tmem[UR17], gdesc[UR40], tmem[UR43], tmem[UR10], idesc[UR11], UP0 ;  /* 0x00ff0a28110079ea */ /* 0x0003e4000800002b */
[----:B-1----:R-:W-:Y:S01]  /*24b0*/  R2UR UR11, R15 ;  /* 0x000000000f0b72ca */ /* 0x002fe200000e0000 */
[----:B------:R-:W-:Y:S01]  /*24c0*/  IMAD.MOV.U32 R15, RZ, RZ, 0xd0 ;  /* 0x000000d0ff0f7424 */ /* 0x000fe200078e00ff */
[C---:B------:R-:W-:Y:S01]  /*24d0*/  R2UR UR10, R14.reuse ;  /* 0x000000000e0a72ca */ /* 0x040fe200000e0000 */
[----:B------:R-:W-:Y:S01]  /*24e0*/  UMOV UR40, 0x0 ;  /* 0x0000000000287882 */ /* 0x000fe20000000000 */
[----:B------:R-:W-:Y:S02]  /*24f0*/  UMOV UR41, 0x8190010 ;  /* 0x0819001000297882 */ /* 0x000fe40000000000 */
[----:B------:R-:W-:Y:S01]  /*2500*/  R2UR UR5, R15 ;  /* 0x000000000f0572ca */ /* 0x000fe200000e0000 */
[----:B------:R-:W-:Y:S05]  /*2510*/  IMAD.MOV.U32 R15, RZ, RZ, 0xd8 ;  /* 0x000000d8ff0f7424 */ /* 0x000fea00078e00ff */
[----:B------:R-:W-:Y:S01]  /*2520*/  R2UR UR17, R15 ;  /* 0x000000000f1172ca */ /* 0x000fe200000e0000 */
[----:B------:R1:W-:Y:S01]  /*2530*/  UTCHMMA tmem[UR11], gdesc[UR36], tmem[UR16], tmem[UR40], idesc[UR41], UPT ;  /* 0x00ff28240b0079ea */ /* 0x0003e2000b800010 */
[----:B------:R-:W-:Y:S05]  /*2540*/  IMAD.MOV.U32 R15, RZ, RZ, 0xe0 ;  /* 0x000000e0ff0f7424 */ /* 0x000fea00078e00ff */
[----:B------:R2:W-:Y:S01]  /*2550*/  UTCHMMA tmem[UR5], gdesc[UR34], tmem[UR10], tmem[UR40], idesc[UR41], UPT ;  /* 0x00ff2822050079ea */ /* 0x0005e2000b80000a */
[----:B-1----:R-:W-:Y:S01]  /*2560*/  R2UR UR11, R15 ;  /* 0x000000000f0b72ca */ /* 0x002fe200000e0000 */
[----:B------:R-:W-:Y:S01]  /*2570*/  IMAD.MOV.U32 R15, RZ, RZ, 0xe8 ;  /* 0x000000e8ff0f7424 */ /* 0x000fe200078e00ff */
[----:B------:R-:W-:Y:S01]  /*2580*/  UMOV UR36, 0x0 ;  /* 0x0000000000247882 */ /* 0x000fe20000000000 */
[----:B------:R-:W-:Y:S01]  /*2590*/  UMOV UR37, 0x8190010 ;  /* 0x0819001000257882 */ /* 0x000fe20000000000 */
[----:B--2---:R-:W-:Y:S02]  /*25a0*/  R2UR UR40, R14 ;  /* 0x000000000e2872ca */ /* 0x004fe400000e0000 */
[----:B------:R-:W-:Y:S11]  /*25b0*/  R2UR UR5, R15 ;  /* 0x000000000f0572ca */ /* 0x000ff600000e0000 */
[----:B------:R1:W-:Y:S01]  /*25c0*/  UTCHMMA tmem[UR17], gdesc[UR32], tmem[UR40], tmem[UR36], idesc[UR37], UPT ;  /* 0x00ff2420110079ea */ /* 0x0003e2000b800028 */
[----:B------:R1:W-:Y:S01]  /*25d0*/  UTCHMMA tmem[UR11], gdesc[UR30], tmem[UR16], tmem[UR36], idesc[UR37], UPT ;  /* 0x00ff241e0b0079ea */ /* 0x0003e2000b800010 */
[----:B------:R1:W-:Y:S01]  /*25e0*/  UTCHMMA tmem[UR5], gdesc[UR28], tmem[UR10], tmem[UR36], idesc[UR37], UPT ;  /* 0x00ff241c050079ea */ /* 0x0003e2000b80000a */
[----:B------:R-:W2:Y:S02]  /*25f0*/  SYNCS.PHASECHK.TRANS64.TRYWAIT P0, [UR4+0x98], R16 ;  /* 0x00009810ff0075a7 */ /* 0x000ea40008001104 */
[----:B-12---:R-:W-:Y:S05]  /*2600*/  @!P0 BRA `(.L_x_20) ;  /* 0x0000009800688947 */ /* 0x006fea0003800000 */
.L_x_88:
[----:B------:R-:W-:Y:S01]  /*2610*/  UIADD3 UR5, UPT, UPT, UR42, 0x28, URZ ;  /* 0x000000282a057890 */ /* 0x000fe2000fffe0ff */
[----:B------:R-:W-:Y:S01]  /*2620*/  R2UR UR29, R12 ;  /* 0x000000000c1d72ca */ /* 0x000fe200000e0000 */
[----:B------:R-:W-:Y:S01]  /*2630*/  UIADD3 UR6, UPT, UPT, UR6, 0x1, URZ ;  /* 0x0000000106067890 */ /* 0x000fe2000fffe0ff */
[----:B------:R-:W-:Y:S01]  /*2640*/  R2UR UR16, R13 ;  /* 0x000000000d1072ca */ /* 0x000fe200000e0000 */
[----:B------:R-:W-:Y:S01]  /*2650*/  UIADD3 UR57, UPT, UPT, UR57, 0x1, URZ ;  /* 0x0000000139397890 */ /* 0x000fe2000fffe0ff */
[----:B------:R-:W-:Y:S01]  /*2660*/  R2UR UR7, R9 ;  /* 0x00000000090772ca */ /* 0x000fe200000e0000 */
[----:B------:R-:W-:Y:S01]  /*2670*/  UISETP.NE.AND UP0, UPT, UR6, 0x5, UPT ;  /* 0x000000050600788c */ /* 0x000fe2000bf05270 */
[----:B------:R-:W-:Y:S01]  /*2680*/  R2UR UR28, R8 ;  /* 0x00000000081c72ca */ /* 0x000fe200000e0000 */
[----:B------:R-:W-:Y:S01]  /*2690*/  ULOP3.LUT UR58, UR58, 0x1, URZ, 0x3c, !UPT ;  /* 0x000000013a3a7892 */ /* 0x000fe2000f8e3cff */
[----:B------:R-:W-:Y:S01]  /*26a0*/  R2UR UR17, R7 ;  /* 0x00000000071172ca */ /* 0x000fe200000e0000 */
[----:B------:R-:W-:Y:S01]  /*26b0*/  USEL UR6, UR6, URZ, UP0 ;  /* 0x000000ff06067287 */ /* 0x000fe20008000000 */
[----:B------:R-:W-:Y:S01]  /*26c0*/  UMOV UR10, 0x0 ;  /* 0x00000000000a7882 */ /* 0x000fe20000000000 */
[----:B------:R-:W-:Y:S04]  /*26d0*/  UMOV UR11, 0x8190010 ;  /* 0x08190010000b7882 */ /* 0x000fe80000000000 */
[----:B------:R2:W-:Y:S02]  /*26e0*/  UTCHMMA tmem[UR16], gdesc[UR26], tmem[UR29], tmem[UR10], idesc[UR11], UPT ;  /* 0x00ff0a1a100079ea */ /* 0x0005e4000b80001d */
[----:B--2---:R-:W-:Y:S02]  /*26f0*/  R2UR UR11, R10 ;  /* 0x000000000a0b72ca */ /* 0x004fe400000e0000 */
[----:B------:R-:W-:Y:S02]  /*2700*/  R2UR UR10, R11 ;  /* 0x000000000b0a72ca */ /* 0x000fe400000e0000 */
[----:B------:R-:W-:Y:S11]  /*2710*/  R2UR UR16, R6 ;  /* 0x00000000061072ca */ /* 0x000ff600000e0000 */
[----:B------:R-:W-:Y:S01]  /*2720*/  UTCHMMA tmem[UR10], gdesc[UR24], tmem[UR11], tmem[UR76], idesc[UR77], UPT ;  /* 0x00ff4c180a0079ea */ /* 0x000fe2000b80000b */
[----:B------:R2:W-:Y:S01]  /*2730*/  UTCBAR [UR5], URZ ;  /* 0x000000ff050073e9 */ /* 0x0005e200080000ff */
[----:B------:R3:W-:Y:S01]  /*2740*/  UTCHMMA gdesc[UR48], gdesc[UR14], tmem[UR7], tmem[UR74], idesc[UR75], !UPT ;  /* 0x00ff4a0e300075ea */ /* 0x0007e2000f800007 */
[----:B------:R4:W-:Y:S01]  /*2750*/  UTCHMMA gdesc[UR54], gdesc[UR22], tmem[UR28], tmem[UR72], idesc[UR73], UPT ;  /* 0x00ff4816360075ea */ /* 0x0009e2000b80001c */
[----:B------:R4:W-:Y:S01]  /*2760*/  UTCHMMA gdesc[UR52], gdesc[UR20], tmem[UR17], tmem[UR70], idesc[UR71], UPT ;  /* 0x00ff4614340075ea */ /* 0x0009e2000b800011 */
[----:B------:R4:W-:Y:S01]  /*2770*/  UTCHMMA gdesc[UR50], gdesc[UR18], tmem[UR16], tmem[UR68], idesc[UR69], UPT ;  /* 0x00ff4412320075ea */ /* 0x0009e2000b800010 */
[----:B--2---:R-:W-:Y:S01]  /*2780*/  USEL UR5, URZ, 0x1, UP0 ;  /* 0x00000001ff057887 */ /* 0x004fe20008000000 */
[----:B------:R-:W-:Y:S01]  /*2790*/  R2UR UR11, R5 ;  /* 0x00000000050b72ca */ /* 0x000fe200000e0000 */
[----:B---3--:R-:W-:Y:S01]  /*27a0*/  UIADD3 UR7, UPT, UPT, UR38, 0x28, URZ ;  /* 0x0000002826077890 */ /* 0x008fe2000fffe0ff */
[----:B------:R-:W-:Y:S01]  /*27b0*/  R2UR UR10, R4 ;  /* 0x00000000040a72ca */ /* 0x000fe200000e0000 */
[----:B------:R-:W-:Y:S02]  /*27c0*/  UISETP.NE.AND UP0, UPT, UR57, UR60, UPT ;  /* 0x0000003c3900728c */ /* 0x000fe4000bf05270 */
[----:B------:R-:W-:Y:S03]  /*27d0*/  ULOP3.LUT UR14, UR39, UR5, URZ, 0x3c, !UPT ;  /* 0x00000005270e7292 */ /* 0x000fe6000f8e3cff */
[----:B------:R-:W-:Y:S05]  /*27e0*/  UMOV UR5, 0x1 ;  /* 0x0000000100057882 */ /* 0x000fea0000000000 */
[----:B------:R4:W-:Y:S02]  /*27f0*/  UTCHMMA gdesc[UR46], gdesc[UR12], tmem[UR11], tmem[UR66], idesc[UR67], UPT ;  /* 0x00ff420c2e0075ea */ /* 0x0009e4000b80000b */
[----:B------:R4:W-:Y:S01]  /*2800*/  UTCHMMA gdesc[UR44], gdesc[UR8], tmem[UR10], tmem[UR64], idesc[UR65], UPT ;  /* 0x00ff40082c0075ea */ /* 0x0009e2000b80000a */
[----:B------:R4:W-:Y:S01]  /*2810*/  UTCBAR [UR61], URZ ;  /* 0x000000ff3d0073e9 */ /* 0x0009e200080000ff */
[----:B------:R4:W-:Y:S01]  /*2820*/  UTCBAR [UR7], URZ ;  /* 0x000000ff070073e9 */ /* 0x0009e200080000ff */
[----:B------:R-:W-:Y:S05]  /*2830*/  BRA.U UP0, `(.L_x_21) ;  /* 0xfffffff100c87547 */ /* 0x000fea000b83ffff */
.L_x_14:
[----:B---34-:R-:W-:Y:S02]  /*2840*/  UIADD3 UR8, UPT, UPT, UR4, 0x10, URZ ;  /* 0x0000001004087890 */ /* 0x018fe4000fffe0ff */
[----:B------:R-:W-:Y:S02]  /*2850*/  UISETP.NE.U32.AND UP0, UPT, UR5, URZ, UPT ;  /* 0x000000ff0500728c */ /* 0x000fe4000bf05070 */
[----:B------:R-:W-:Y:S02]  /*2860*/  UIADD3 UR7, UPT, UPT, UR4, 0x18, URZ ;  /* 0x0000001804077890 */ /* 0x000fe4000fffe0ff */
[----:B------:R-:W-:Y:S02]  /*2870*/  USHF.L.U32 UR5, UR14, 0x1f, URZ ;  /* 0x0000001f0e057899 */ /* 0x000fe400080006ff */
[----:B------:R-:W-:Y:S01]  /*2880*/  ULEA UR15, UR6, UR4, 0x3 ;  /* 0x00000004060f7291 */ /* 0x000fe2000f8e18ff */
[----:B------:R2:W-:Y:S03]  /*2890*/  UTCBAR [UR8], URZ ;  /* 0x000000ff080073e9 */ /* 0x0005e600080000ff */
[----:B------:R-:W-:Y:S01]  /*28a0*/  MOV R4, UR5 ;  /* 0x0000000500047c02 */ /* 0x000fe20008000f00 */
[----:B------:R2:W-:Y:S04]  /*28b0*/  UTCBAR [UR7], URZ ;  /* 0x000000ff070073e9 */ /* 0x0005e800080000ff */
[----:B------:R-:W3:Y:S02]  /*28c0*/  SYNCS.PHASECHK.TRANS64.TRYWAIT P0, [UR15+0x20], R4 ;  /* 0x00002004ff0075a7 */ /* 0x000ee4000800110f */
[----:B--23--:R-:W-:Y:S05]  /*28d0*/  @!P0 BRA `(.L_x_22) ;  /* 0x0000009400d48947 */ /* 0x00cfea0003800000 */
.L_x_90:
[----:B------:R-:W-:Y:S01]  /*28e0*/  USHF.L.U32 UR5, UR58, 0x1f, URZ ;  /* 0x0000001f3a057899 */ /* 0x000fe200080006ff */
[----:B------:R-:W-:Y:S01]  /*28f0*/  HFMA2 R5, -RZ, RZ, 0, 3.814697265625e-06 ;  /* 0x00000040ff057431 */ /* 0x000fe200000001ff */
[----:B------:R-:W-:Y:S01]  /*2900*/  UIMAD UR7, UR6, 0x6000, UR4 ;  /* 0x00006000060778a4 */ /* 0x000fe2000f8e0204 */
[----:B--2---:R-:W-:-:S03]  /*2910*/  MOV R4, 0x100 ;  /* 0x0000010000047802 */ /* 0x004fc60000000f00 */
[----:B------:R-:W-:Y:S01]  /*2920*/  MOV R6, UR5 ;  /* 0x0000000500067c02 */ /* 0x000fe20008000f00 */
[----:B------:R-:W-:-:S03]  /*2930*/  UIADD3 UR7, UPT, UPT, UR7, 0x18c00, URZ ;  /* 0x00018c0007077890 */ /* 0x000fc6000fffe0ff */
[----:B------:R-:W2:Y:S01]  /*2940*/  SYNCS.PHASECHK.TRANS64.TRYWAIT P0, [UR4+0x80], R6 ;  /* 0x00008006ff0075a7 */ /* 0x000ea20008001104 */
[----:B------:R-:W-:-:S04]  /*2950*/  USHF.R.U32.HI UR7, URZ, 0x4, UR7 ;  /* 0x00000004ff077899 */ /* 0x000fc80008011607 */
[----:B------:R-:W-:-:S04]  /*2960*/  ULOP3.LUT UR7, UR7, 0x3fc0, URZ, 0xc0, !UPT ;  /* 0x00003fc007077892 */ /* 0x000fc8000f8ec0ff */
[----:B------:R-:W-:Y:S01]  /*2970*/  ULOP3.LUT UR7, UR7, 0x2000000, URZ, 0xfc, !UPT ;  /* 0x0200000007077892 */ /* 0x000fe2000f8efcff */
[----:B--2---:R-:W-:Y:S11]  /*2980*/  @!P0 BRA `(.L_x_23) ;  /* 0x0000009400c88947 */ /* 0x004ff60003800000 */
.L_x_92:
[----:B------:R-:W-:Y:S01]  /*2990*/  R2UR UR10, R5 ;  /* 0x00000000050a72ca */ /* 0x000fe200000e0000 */
[----:B------:R-:W-:Y:S01]  /*29a0*/  IMAD.MOV.U32 R5, RZ, RZ, 0x48 ;  /* 0x00000048ff057424 */ /* 0x000fe200078e00ff */
[----:B------:R-:W-:Y:S01]  /*29b0*/  R2UR UR12, R4 ;  /* 0x00000000040c72ca */ /* 0x000fe200000e0000 */
[----:B------:R-:W-:Y:S01]  /*29c0*/  IMAD.MOV.U32 R4, RZ, RZ, 0x100 ;  /* 0x00000100ff047424 */ /* 0x000fe200078e00ff */
[----:B------:R-:W-:Y:S01]  /*29d0*/  UMOV UR8, 0x0 ;  /* 0x0000000000087882 */ /* 0x000fe20000000000 */
[----:B------:R-:W-:Y:S01]  /*29e0*/  UMOV UR9, 0x8190010 ;  /* 0x0819001000097882 */ /* 0x000fe20000000000 */
[----:B------:R-:W-:Y:S01]  /*29f0*/  UMOV UR24, UR7 ;  /* 0x0000000700187c82 */ /* 0x000fe20008000000 */
[----:B------:R-:W-:Y:S01]  /*2a00*/  UMOV UR25, 0x80004020 ;  /* 0x8000402000197882 */ /* 0x000fe20000000000 */
[----:B------:R-:W-:Y:S01]  /*2a10*/  UIADD3 UR22, UPT, UPT, UR7, 0x40, URZ ;  /* 0x0000004007167890 */ /* 0x000fe2000fffe0ff */
[----:B--2---:R-:W-:Y:S01]  /*2a20*/  IMAD.U32 R6, RZ, RZ, UR5 ;  /* 0x00000005ff067e24 */ /* 0x004fe2000f8e00ff */
[----:B------:R-:W-:Y:S01]  /*2a30*/  UMOV UR26, 0x0 ;  /* 0x00000000001a7882 */ /* 0x000fe20000000000 */
[----:B------:R-:W-:Y:S01]  /*2a40*/  UMOV UR27, 0x8190010 ;  /* 0x08190010001b7882 */ /* 0x000fe20000000000 */
[----:B------:R-:W-:Y:S01]  /*2a50*/  UMOV UR23, 0x80004020 ;  /* 0x8000402000177882 */ /* 0x000fe20000000000 */
[----:B------:R-:W-:-:S02]  /*2a60*/  UIADD3 UR20, UPT, UPT, UR7, 0x80, URZ ;  /* 0x0000008007147890 */ /* 0x000fc4000fffe0ff */
[----:B------:R2:W-:Y:S01]  /*2a70*/  UTCHMMA tmem[UR10], gdesc[UR24], tmem[UR12], tmem[UR8], idesc[UR9], UP0 ;  /* 0x00ff08180a0079ea */ /* 0x0005e2000800000c */
[----:B------:R-:W-:Y:S01]  /*2a80*/  UIADD3 UR18, UPT, UPT, UR7, 0xc0, URZ ;  /* 0x000000c007127890 */ /* 0x000fe2000fffe0ff */
[----:B------:R-:W-:Y:S01]  /*2a90*/  UMOV UR21, 0x80004020 ;  /* 0x8000402000157882 */ /* 0x000fe20000000000 */
[----:B------:R-:W-:Y:S01]  /*2aa0*/  UMOV UR19, 0x80004020 ;  /* 0x8000402000137882 */ /* 0x000fe20000000000 */
[----:B------:R-:W-:Y:S01]  /*2ab0*/  UIADD3 UR16, UPT, UPT, UR7, 0x100, URZ ;  /* 0x0000010007107890 */ /* 0x000fe2000fffe0ff */
[----:B------:R-:W-:Y:S01]  /*2ac0*/  UMOV UR17, 0x80004020 ;  /* 0x8000402000117882 */ /* 0x000fe20000000000 */
[----:B------:R-:W-:Y:S01]  /*2ad0*/  UMOV UR13, 0x80004020 ;  /* 0x80004020000d7882 */ /* 0x000fe20000000000 */
[----:B--2---:R-:W-:Y:S01]  /*2ae0*/  R2UR UR8, R5 ;  /* 0x00000000050872ca */ /* 0x004fe200000e0000 */
[----:B------:R-:W-:Y:S01]  /*2af0*/  IMAD.MOV.U32 R5, RZ, RZ, 0x50 ;  /* 0x00000050ff057424 */ /* 0x000fe200078e00ff */
[C---:B------:R-:W-:Y:S02]  /*2b00*/  R2UR UR9, R4.reuse ;  /* 0x00000000040972ca */ /* 0x040fe400000e0000 */
[----:B------:R-:W-:-:S02]  /*2b10*/  R2UR UR10, R4 ;  /* 0x00000000040a72ca */ /* 0x000fc400000e0000 */
[----:B------:R-:W-:Y:S01]  /*2b20*/  R2UR UR11, R5 ;  /* 0x00000000050b72ca */ /* 0x000fe200000e0000 */
[----:B------:R-:W-:-:S05]  /*2b30*/  IMAD.MOV.U32 R5, RZ, RZ, 0x58 ;  /* 0x00000058ff057424 */ /* 0x000fca00078e00ff */
[----:B------:R-:W-:Y:S01]  /*2b40*/  R2UR UR12, R5 ;  /* 0x00000000050c72ca */ /* 0x000fe200000e0000 */
[----:B------:R-:W-:Y:S02]  /*2b50*/  IMAD.MOV.U32 R5, RZ, RZ, 0x60 ;  /* 0x00000060ff057424 */ /* 0x000fe400078e00ff */
[----:B------:R2:W-:Y:S04]  /*2b60*/  UTCHMMA tmem[UR8], gdesc[UR22], tmem[UR9], tmem[UR26], idesc[UR27], UPT ;  /* 0x00ff1a16080079ea */ /* 0x0005e8000b800009 */
[----:B------:R3:W-:Y:S01]  /*2b70*/  UTCHMMA tmem[UR11], gdesc[UR20], tmem[UR10], tmem[UR26], idesc[UR27], UPT ;  /* 0x00ff1a140b0079ea */ /* 0x0007e2000b80000a */
[----:B--2---:R-:W-:Y:S02]  /*2b80*/  R2UR UR8, R4 ;  /* 0x00000000040872ca */ /* 0x004fe400000e0000 */
[----:B------:R-:W-:Y:S01]  /*2b90*/  R2UR UR9, R5 ;  /* 0x00000000050972ca */ /* 0x000fe200000e0000 */
[----:B------:R-:W-:-:S05]  /*2ba0*/  IMAD.MOV.U32 R5, RZ, RZ, 0x68 ;  /* 0x00000068ff057424 */ /* 0x000fca00078e00ff */
[----:B---3--:R-:W-:Y:S01]  /*2bb0*/  R2UR UR11, R5 ;  /* 0x00000000050b72ca */ /* 0x008fe200000e0000 */
[----:B------:R-:W-:-:S04]  /*2bc0*/  IMAD.MOV.U32 R5, RZ, RZ, 0x70 ;  /* 0x00000070ff057424 */ /* 0x000fc800078e00ff */
[----:B------:R2:W-:Y:S02]  /*2bd0*/  UTCHMMA tmem[UR12], gdesc[UR18], tmem[UR8], tmem[UR26], idesc[UR27], UPT ;  /* 0x00ff1a120c0079ea */ /* 0x0005e4000b800008 */
[----:B------:R3:W-:Y:S01]  /*2be0*/  UTCHMMA tmem[UR9], gdesc[UR16], tmem[UR10], tmem[UR26], idesc[UR27], UPT ;  /* 0x00ff1a10090079ea */ /* 0x0007e2000b80000a */
[----:B--2---:R-:W-:-:S09]  /*2bf0*/  UIADD3 UR12, UPT, UPT, UR7, 0x140, URZ ;  /* 0x00000140070c7890 */ /* 0x004fd2000fffe0ff */
[----:B------:R3:W-:Y:S01]  /*2c00*/  UTCHMMA tmem[UR11], gdesc[UR12], tmem[UR8], tmem[UR26], idesc[UR27], UPT ;  /* 0x00ff1a0c0b0079ea */ /* 0x0007e2000b800008 */
[----:B------:R-:W2:Y:S02]  /*2c10*/  SYNCS.PHASECHK.TRANS64.TRYWAIT P0, [UR4+0x90], R6 ;  /* 0x00009006ff0075a7 */ /* 0x000ea40008001104 */
[----:B--23--:R-:W-:Y:S05]  /*2c20*/  @!P0 BRA `(.L_x_24) ;  /* 0x0000009400408947 */ /* 0x00cfea0003800000 */
.L_x_94:
[----:B------:R-:W-:Y:S01]  /*2c30*/  R2UR UR27, R5 ;  /* 0x00000000051b72ca */ /* 0x000fe200000e0000 */
[----:B------:R-:W-:Y:S01]  /*2c40*/  IMAD.MOV.U32 R5, RZ, RZ, 0x78 ;  /* 0x00000078ff057424 */ /* 0x000fe200078e00ff */
[----:B------:R-:W-:Y:S01]  /*2c50*/  R2UR UR28, R4 ;  /* 0x00000000041c72ca */ /* 0x000fe200000e0000 */
[----:B------:R-:W-:Y:S01]  /*2c60*/  IMAD.MOV.U32 R4, RZ, RZ, 0x100 ;  /* 0x00000100ff047424 */ /* 0x000fe200078e00ff */
[----:B------:R-:W-:Y:S01]  /*2c70*/  UIADD3 UR10, UPT, UPT, UR7, 0x180, URZ ;  /* 0x00000180070a7890 */ /* 0x000fe2000fffe0ff */
[----:B--2---:R-:W-:Y:S01]  /*2c80*/  MOV R6, UR5 ;  /* 0x0000000500067c02 */ /* 0x004fe20008000f00 */
[----:B------:R-:W-:Y:S01]  /*2c90*/  UIADD3 UR8, UPT, UPT, UR7, 0x1c0, URZ ;  /* 0x000001c007087890 */ /* 0x000fe2000fffe0ff */
[----:B------:R-:W-:Y:S01]  /*2ca0*/  R2UR UR7, R5 ;  /* 0x00000000050772ca */ /* 0x000fe200000e0000 */
[----:B------:R-:W-:Y:S01]  /*2cb0*/  UIADD3 UR29, UPT, UPT, UR4, 0xb0, URZ ;  /* 0x000000b0041d7890 */ /* 0x000fe2000fffe0ff */
[----:B------:R-:W-:Y:S01]  /*2cc0*/  R2UR UR26, R4 ;  /* 0x00000000041a72ca */ /* 0x000fe200000e0000 */
[----:B------:R-:W-:Y:S01]  /*2cd0*/  UMOV UR30, 0x0 ;  /* 0x00000000001e7882 */ /* 0x000fe20000000000 */
[----:B------:R-:W-:Y:S01]  /*2ce0*/  UMOV UR31, 0x8190010 ;  /* 0x08190010001f7882 */ /* 0x000fe20000000000 */
[----:B------:R-:W-:Y:S01]  /*2cf0*/  UMOV UR11, 0x80004020 ;  /* 0x80004020000b7882 */ /* 0x000fe20000000000 */
[----:B------:R-:W-:Y:S01]  /*2d00*/  UMOV UR9, 0x80004020 ;  /* 0x8000402000097882 */ /* 0x000fe20000000000 */
[----:B------:R-:W-:Y:S01]  /*2d10*/  HFMA2 R4, -RZ, RZ, 0, 2.09808349609375e-05 ;  /* 0x00000160ff047431 */ /* 0x000fe200000001ff */
[----:B------:R2:W-:Y:S01]  /*2d20*/  UTCHMMA tmem[UR27], gdesc[UR10], tmem[UR28], tmem[UR30], idesc[UR31], UPT ;  /* 0x00ff1e0a1b0079ea */ /* 0x0005e2000b80001c */
[----:B------:R-:W-:-:S06]  /*2d30*/  IMAD.MOV.U32 R5, RZ, RZ, 0xc0 ;  /* 0x000000c0ff057424 */ /* 0x000fcc00078e00ff */
[----:B------:R2:W-:Y:S01]  /*2d40*/  UTCHMMA tmem[UR7], gdesc[UR8], tmem[UR26], tmem[UR30], idesc[UR31], UPT ;  /* 0x00ff1e08070079ea */ /* 0x0005e2000b80001a */
[----:B------:R2:W-:Y:S01]  /*2d50*/  UTCBAR [UR29], URZ ;  /* 0x000000ff1d0073e9 */ /* 0x0005e200080000ff */
[----:B------:R-:W3:Y:S02]  /*2d60*/  SYNCS.PHASECHK.TRANS64.TRYWAIT P0, [UR4+0x88], R6 ;  /* 0x00008806ff0075a7 */ /* 0x000ee40008001104 */
[----:B--23--:R-:W-:Y:S05]  /*2d70*/  @!P0 BRA `(.L_x_25) ;  /* 0x00000094000c8947 */ /* 0x00cfea0003800000 */
.L_x_96:
[----:B------:R-:W-:Y:S01]  /*2d80*/  R2UR UR29, R5 ;  /* 0x00000000051d72ca */ /* 0x000fe200000e0000 */
[----:B------:R-:W-:Y:S01]  /*2d90*/  IMAD.MOV.U32 R5, RZ, RZ, 0xc8 ;  /* 0x000000c8ff057424 */ /* 0x000fe200078e00ff */
[----:B------:R-:W-:Y:S01]  /*2da0*/  R2UR UR30, R4 ;  /* 0x00000000041e72ca */ /* 0x000fe200000e0000 */
[----:B------:R-:W-:Y:S01]  /*2db0*/  UMOV UR26, 0x0 ;  /* 0x00000000001a7882 */ /* 0x000fe20000000000 */
[----:B------:R-:W-:Y:S01]  /*2dc0*/  UMOV UR27, 0x8190010 ;  /* 0x08190010001b7882 */ /* 0x000fe20000000000 */
[----:B------:R-:W-:Y:S01]  /*2dd0*/  IMAD.MOV.U32 R4, RZ, RZ, 0x160 ;  /* 0x00000160ff047424 */ /* 0x000fe200078e00ff */
[----:B------:R-:W-:Y:S01]  /*2de0*/  UMOV UR32, 0x0 ;  /* 0x0000000000207882 */ /* 0x000fe20000000000 */
[----:B------:R-:W-:-:S03]  /*2df0*/  UMOV UR33, 0x8190010 ;  /* 0x0819001000217882 */ /* 0x000fc60000000000 */
[----:B------:R-:W-:-:S05]  /*2e00*/  R2UR UR28, R4 ;  /* 0x00000000041c72ca */ /* 0x000fca00000e0000 */
[----:B------:R3:W-:Y:S02]  /*2e10*/  UTCHMMA tmem[UR29], gdesc[UR24], tmem[UR30], tmem[UR26], idesc[UR27], UP0 ;  /* 0x00ff1a181d0079ea */ /* 0x0007e4000800001e */
[----:B---3--:R-:W-:Y:S01]  /*2e20*/  R2UR UR27, R5 ;  /* 0x00000000051b72ca */ /* 0x008fe200000e0000 */
[----:B------:R-:W-:Y:S01]  /*2e30*/  IMAD.MOV.U32 R5, RZ, RZ, 0xd0 ;  /* 0x000000d0ff057424 */ /* 0x000fe200078e00ff */
[C---:B------:R-:W-:Y:S02]  /*2e40*/  R2UR UR26, R4.reuse ;  /* 0x00000000041a72ca */ /* 0x040fe400000e0000 */
[----:B------:R-:W-:Y:S02]  /*2e50*/  R2UR UR25, R4 ;  /* 0x00000000041972ca */ /* 0x000fe400000e0000 */
[----:B------:R-:W-:Y:S01]  /*2e60*/  R2UR UR7, R5 ;  /* 0x00000000050772ca */ /* 0x000fe200000e0000 */
[----:B------:R-:W-:-:S05]  /*2e70*/  IMAD.MOV.U32 R5, RZ, RZ, 0xd8 ;  /* 0x000000d8ff057424 */ /* 0x000fca00078e00ff */
[----:B------:R-:W-:Y:S01]  /*2e80*/  R2UR UR24, R5 ;  /* 0x00000000051872ca */ /* 0x000fe200000e0000 */
[----:B------:R-:W-:Y:S01]  /*2e90*/  IMAD.MOV.U32 R5, RZ, RZ, 0xe0 ;  /* 0x000000e0ff057424 */ /* 0x000fe200078e00ff */
[----:B------:R3:W-:Y:S05]  /*2ea0*/  UTCHMMA tmem[UR27], gdesc[UR22], tmem[UR28], tmem[UR32], idesc[UR33], UPT ;  /* 0x00ff20161b0079ea */ /* 0x0007ea000b80001c */
[----:B------:R4:W-:Y:S06]  /*2eb0*/  UTCHMMA tmem[UR7], gdesc[UR20], tmem[UR26], tmem[UR32], idesc[UR33], UPT ;  /* 0x00ff2014070079ea */ /* 0x0009ec000b80001a */
[----:B------:R5:W-:Y:S01]  /*2ec0*/  UTCHMMA tmem[UR24], gdesc[UR18], tmem[UR25], tmem[UR32], idesc[UR33], UPT ;  /* 0x00ff2012180079ea */ /* 0x000be2000b800019 */
[----:B---3--:R-:W-:Y:S01]  /*2ed0*/  R2UR UR22, R5 ;  /* 0x00000000051672ca */ /* 0x008fe200000e0000 */
[----:B------:R-:W-:Y:S01]  /*2ee0*/  IMAD.MOV.U32 R5, RZ, RZ, 0xe8 ;  /* 0x000000e8ff057424 */ /* 0x000fe200078e00ff */
[----:B------:R-:W-:-:S02]  /*2ef0*/  R2UR UR23, R4 ;  /* 0x00000000041772ca */ /* 0x000fc400000e0000 */
[----:B----4-:R-:W-:Y:S01]  /*2f00*/  R2UR UR20, R4 ;  /* 0x00000000041472ca */ /* 0x010fe200000e0000 */
[----:B------:R-:W-:Y:S01]  /*2f10*/  IMAD.U32 R4, RZ, RZ, UR5 ;  /* 0x00000005ff047e24 */ /* 0x000fe2000f8e00ff */
[----:B------:R-:W-:-:S09]  /*2f20*/  R2UR UR7, R5 ;  /* 0x00000000050772ca */ /* 0x000fd200000e0000 */
[----:B------:R5:W-:Y:S04]  /*2f30*/  UTCHMMA tmem[UR22], gdesc[UR16], tmem[UR23], tmem[UR32], idesc[UR33], UPT ;  /* 0x00ff2010160079ea */ /* 0x000be8000b800017 */
[----:B------:R5:W-:Y:S01]  /*2f40*/  UTCHMMA tmem[UR7], gdesc[UR12], tmem[UR20], tmem[UR32], idesc[UR33], UPT ;  /* 0x00ff200c070079ea */ /* 0x000be2000b800014 */
[----:B------:R-:W3:Y:S02]  /*2f50*/  SYNCS.PHASECHK.TRANS64.TRYWAIT P0, [UR4+0x98], R4 ;  /* 0x00009804ff0075a7 */ /* 0x000ee40008001104 */
[----:B---3-5:R-:W-:Y:S05]  /*2f60*/  @!P0 BRA `(.L_x_26) ;  /* 0x0000009000b08947 */ /* 0x028fea0003800000 */
.L_x_98:
[----:B------:R-:W-:Y:S01]  /*2f70*/  R2UR UR7, R17 ;  /* 0x00000000110772ca */ /* 0x000fe200000e0000 */
[----:B------:R-:W-:Y:S01]  /*2f80*/  IMAD.MOV.U32 R5, RZ, RZ, 0xf0 ;  /* 0x000000f0ff057424 */ /* 0x000fe200078e00ff */
[----:B------:R-:W-:Y:S01]  /*2f90*/  R2UR UR18, R18 ;  /* 0x00000000121272ca */ /* 0x000fe200000e0000 */
[----:B--2---:R-:W-:Y:S01]  /*2fa0*/  IMAD.MOV.U32 R4, RZ, RZ, 0x160 ;  /* 0x00000160ff047424 */ /* 0x004fe200078e00ff */
[----:B------:R-:W-:Y:S01]  /*2fb0*/  UMOV UR12, 0x0 ;  /* 0x00000000000c7882 */ /* 0x000fe20000000000 */
[----:B------:R-:W-:Y:S01]  /*2fc0*/  UMOV UR13, 0x8190010 ;  /* 0x08190010000d7882 */ /* 0x000fe20000000000 */
[----:B------:R-:W-:Y:S01]  /*2fd0*/  R2UR UR5, R5 ;  /* 0x00000000050572ca */ /* 0x000fe200000e0000 */
[----:B------:R-:W-:Y:S01]  /*2fe0*/  IMAD.MOV.U32 R5, RZ, RZ, 0xf8 ;  /* 0x000000f8ff057424 */ /* 0x000fe200078e00ff */
[----:B------:R-:W-:Y:S01]  /*2ff0*/  R2UR UR16, R4 ;  /* 0x00000000041072ca */ /* 0x000fe200000e0000 */
[----:B------:R-:W-:Y:S01]  /*3000*/  UIADD3 UR17, UPT, UPT, UR4, 0xb8, URZ ;  /* 0x000000b804117890 */ /* 0x000fe2000fffe0ff */
[----:B------:R-:W-:Y:S01]  /*3010*/  UMOV UR20, 0x0 ;  /* 0x0000000000147882 */ /* 0x000fe20000000000 */
[----:B------:R-:W-:Y:S01]  /*3020*/  UMOV UR21, 0x8190010 ;  /* 0x0819001000157882 */ /* 0x000fe20000000000 */
[----:B------:R-:W-:-:S03]  /*3030*/  UIADD3 UR6, UPT, UPT, UR6, 0x1, URZ ;  /* 0x0000000106067890 */ /* 0x000fc6000fffe0ff */
[----:B------:R-:W-:Y:S01]  /*3040*/  UIADD3 UR18, UPT, UPT, UR18, UR7, URZ ;  /* 0x0000000712127290 */ /* 0x000fe2000fffe0ff */
[----:B------:R-:W2:Y:S05]  /*3050*/  LDCU UR7, c[0x0][0x624] ;  /* 0x0000c480ff0777ac */ /* 0x000eaa0008000800 */
[----:B------:R3:W-:Y:S01]  /*3060*/  UTCHMMA tmem[UR5], gdesc[UR10], tmem[UR16], tmem[UR12], idesc[UR13], UPT ;  /* 0x00ff0c0a050079ea */ /* 0x0007e2000b800010 */
[----:B------:R-:W-:Y:S01]  /*3070*/  UISETP.NE.AND UP1, UPT, UR6, 0x5, UPT ;  /* 0x000000050600788c */ /* 0x000fe2000bf25270 */
[----:B------:R-:W-:Y:S01]  /*3080*/  IMAD.U32 R18, RZ, RZ, UR18 ;  /* 0x00000012ff127e24 */ /* 0x000fe2000f8e00ff */
[----:B------:R-:W-:Y:S02]  /*3090*/  ULOP3.LUT UR63, UR63, 0x1, URZ, 0x3c, !UPT ;  /* 0x000000013f3f7892 */ /* 0x000fe4000f8e3cff */
[----:B------:R-:W-:-:S02]  /*30a0*/  ULOP3.LUT UR58, UR58, 0x1, URZ, 0x3c, !UPT ;  /* 0x000000013a3a7892 */ /* 0x000fc4000f8e3cff */
[----:B------:R-:W-:Y:S02]  /*30b0*/  USEL UR22, UR6, URZ, UP1 ;  /* 0x000000ff06167287 */ /* 0x000fe40008800000 */
[----:B--2---:R-:W-:Y:S02]  /*30c0*/  UISETP.GE.AND UP0, UPT, UR18, UR7, UPT ;  /* 0x000000071200728c */ /* 0x004fe4000bf06270 */
[----:B------:R-:W-:Y:S01]  /*30d0*/  UIADD3 UR7, UPT, UPT, UR15, 0x48, URZ ;  /* 0x000000480f077890 */ /* 0x000fe2000fffe0ff */
[----:B---3--:R-:W-:Y:S01]  /*30e0*/  R2UR UR12, R5 ;  /* 0x00000000050c72ca */ /* 0x008fe200000e0000 */
[----:B------:R-:W-:Y:S01]  /*30f0*/  USEL UR5, URZ, 0x1, UP1 ;  /* 0x00000001ff057887 */ /* 0x000fe20008800000 */
[----:B------:R-:W-:-:S03]  /*3100*/  R2UR UR13, R4 ;  /* 0x00000000040d72ca */ /* 0x000fc600000e0000 */
[----:B------:R-:W-:-:S10]  /*3110*/  ULOP3.LUT UR24, UR14, UR5, URZ, 0x3c, !UPT ;  /* 0x000000050e187292 */ /* 0x000fd4000f8e3cff */
[----:B------:R2:W-:Y:S01]  /*3120*/  UTCHMMA tmem[UR12], gdesc[UR8], tmem[UR13], tmem[UR20], idesc[UR21], UPT ;  /* 0x00ff14080c0079ea */ /* 0x0005e2000b80000d */
[----:B------:R2:W-:Y:S01]  /*3130*/  UTCBAR [UR17], URZ ;  /* 0x000000ff110073e9 */ /* 0x0005e200080000ff */
[----:B------:R2:W-:Y:S01]  /*3140*/  UTCBAR [UR7], URZ ;  /* 0x000000ff070073e9 */ /* 0x0005e200080000ff */
[----:B------:R-:W-:Y:S05]  /*3150*/  BRA.U !UP0, `(.L_x_27) ;  /* 0xffffffe108e47547 */ /* 0x000fea000b83ffff */
.L_x_10:
[----:B--2---:R-:W2:Y:S01]  /*3160*/  S2UR UR8, SR_CgaCtaId ;  /* 0x00000000000879c3 */ /* 0x004ea20000008800 */
[----:B------:R-:W-:Y:S01]  /*3170*/  ELECT P0, URZ, PT ;  /* 0x0000000000ff782f */ /* 0x000fe20003800000 */
[----:B------:R-:W-:Y:S01]  /*3180*/  IMAD.MOV.U32 R4, RZ, RZ, 0x1 ;  /* 0x00000001ff047424 */ /* 0x000fe200078e00ff */
[----:B------:R-:W-:Y:S01]  /*3190*/  UMOV UR4, 0x40 ;  /* 0x0000004000047882 */ /* 0x000fe20000000000 */
[----:B------:R-:W-:Y:S01]  /*31a0*/  R2UR UR5, R19 ;  /* 0x00000000130572ca */ /* 0x000fe200000e0000 */
[----:B------:R-:W-:Y:S01]  /*31b0*/  UMOV UR6, 0xffff ;  /* 0x0000ffff00067882 */ /* 0x000fe20000000000 */
[----:B------:R-:W-:Y:S02]  /*31c0*/  UMOV UR9, 0x1 ;  /* 0x0000000100097882 */ /* 0x000fe40000000000 */
[----:B------:R-:W-:Y:S06]  /*31d0*/  UVIRTCOUNT.DEALLOC.SMPOOL 0x80 ;  /* 0x000000800000784c */ /* 0x000fec0000000000 */
[----:B------:R-:W-:Y:S01]  /*31e0*/  @P0 PRMT R5, R4, 0x7610, R5 ;  /* 0x0000761004050816 */ /* 0x000fe20000000005 */
[----:B--2---:R-:W-:-:S09]  /*31f0*/  ULEA UR4, UR8, UR4, 0x18 ;  /* 0x0000000408047291 */ /* 0x004fd2000f8ec0ff */
[----:B------:R-:W-:Y:S01]  /*3200*/  @P0 STS.U8 [UR4], R5 ;  /* 0x00000005ff000988 */ /* 0x000fe20008000004 */
[----:B------:R-:W-:Y:S06]  /*3210*/  BAR.SYNC.DEFER_BLOCKING 0x2, 0x1a0 ;  /* 0x0086800000007b1d */ /* 0x000fec0000010000 */
[----:B------:R-:W-:Y:S01]  /*3220*/  NOP ;  /* 0x0000000000007918 */ /* 0x000fe20000000000 */
[----:B------:R-:W-:Y:S02]  /*3230*/  UMOV UR4, 0x50 ;  /* 0x0000005000047882 */ /* 0x000fe40000000000 */
[----:B------:R-:W-:-:S02]  /*3240*/  ULEA UR8, UR8, UR4, 0x18 ;  /* 0x0000000408087291 */ /* 0x000fc4000f8ec0ff */
[----:B------:R-:W-:-:S04]  /*3250*/  ULOP3.LUT UR4, UR5, 0xffff, URZ, 0xc0, !UPT ;  /* 0x0000ffff05047892 */ /* 0x000fc8000f8ec0ff */
[----:B------:R-:W-:-:S03]  /*3260*/  USHF.R.U32.HI UR4, URZ, 0x5, UR4 ;  /* 0x00000005ff047899 */ /* 0x000fc60008011604 */
[----:B------:R-:W2:Y:S01]  /*3270*/  LDS R4, [UR8] ;  /* 0x00000008ff047984 */ /* 0x000ea20008000800 */
[----:B------:R-:W-:Y:S02]  /*3280*/  UIADD3 UR5, UPT, UPT, UR4, 0x10, URZ ;  /* 0x0000001004057890 */ /* 0x000fe4000fffe0ff */
[----:B------:R-:W-:Y:S02]  /*3290*/  USHF.L.U32 UR6, UR6, UR4, URZ ;  /* 0x0000000406067299 */ /* 0x000fe400080006ff */
[----:B------:R-:W-:-:S04]  /*32a0*/  USHF.L.U32 UR4, UR9, UR5, URZ ;  /* 0x0000000509047299 */ /* 0x000fc800080006ff */
[----:B------:R-:W-:-:S04]  /*32b0*/  ULOP3.LUT UR4, UR4, UR6, URZ, 0xfc, !UPT ;  /* 0x0000000604047292 */ /* 0x000fc8000f8efcff */
[----:B------:R-:W-:Y:S01]  /*32c0*/  ULOP3.LUT UR6, UR4, 0xffff, URZ, 0xc0, !UPT ;  /* 0x0000ffff04067892 */ /* 0x000fe2000f8ec0ff */
[----:B--2---:R-:W-:-:S13]  /*32d0*/  R2UR UR7, R4 ;  /* 0x00000000040772ca */ /* 0x004fda00000e0000 */
[----:B------:R-:W-:-:S04]  /*32e0*/  ULOP3.LUT UR5, UR4, 0xffff, UR7, 0x80, !UPT ;  /* 0x0000ffff04057892 */ /* 0x000fc8000f8e8007 */
[----:B------:R-:W-:-:S09]  /*32f0*/  UISETP.NE.AND UP0, UPT, UR5, UR6, UPT ;  /* 0x000000060500728c */ /* 0x000fd2000bf05270 */
[----:B------:R-:W-:Y:S05]  /*3300*/  BRA.U UP0, `(.L_x_28) ;  /* 0x00000001004c7547 */ /* 0x000fea000b800000 */
[----:B------:R-:W-:Y:S02]  /*3310*/  USHF.R.U32.HI UR5, URZ, 0x10, UR4 ;  /* 0x00000010ff057899 */ /* 0x000fe40008011604 */
[----:B------:R-:W-:-:S04]  /*3320*/  USHF.R.U32.HI UR6, URZ, 0x10, UR7 ;  /* 0x00000010ff067899 */ /* 0x000fc80008011607 */
[----:B------:R-:W-:-:S04]  /*3330*/  ULOP3.LUT UR6, UR6, UR5, URZ, 0xc0, !UPT ;  /* 0x0000000506067292 */ /* 0x000fc8000f8ec0ff */
[----:B------:R-:W-:-:S09]  /*3340*/  UISETP.NE.AND UP0, UPT, UR6, UR5, UPT ;  /* 0x000000050600728c */ /* 0x000fd2000bf05270 */
[----:B------:R-:W-:Y:S05]  /*3350*/  BRA.U UP0, `(.L_x_29) ;  /* 0x00000001002c7547 */ /* 0x000fea000b800000 */
[----:B------:R-:W2:Y:S01]  /*3360*/  S2R R5, SR_LANEID ;  /* 0x0000000000057919 */ /* 0x000ea20000000000 */
[----:B------:R-:W-:-:S03]  /*3370*/  ULOP3.LUT UR5, URZ, UR4, URZ, 0x33, !UPT ;  /* 0x00000004ff057292 */ /* 0x000fc6000f8e33ff */
[----:B------:R-:W-:Y:S02]  /*3380*/  VOTEU.ANY UR4, UPT, PT ;  /* 0x0000000000047886 */ /* 0x000fe400038e0100 */
[----:B------:R-:W-:Y:S01]  /*3390*/  UFLO.U32 UR4, UR4 ;  /* 0x00000004000472bd */ /* 0x000fe200080e0000 */
[----:B------:R-:W-:-:S04]  /*33a0*/  IMAD.U32 R4, RZ, RZ, UR5 ;  /* 0x00000005ff047e24 */ /* 0x000fc8000f8e00ff */
[----:B------:R-:W3:Y:S02]  /*33b0*/  REDUX UR6, R4 ;  /* 0x00000000040673c4 */ /* 0x000ee40000000000 */
[----:B------:R4:W-:Y:S01]  /*33c0*/  UTCATOMSWS.AND URZ, UR5 ;  /* 0x0000000500ff79e3 */ /* 0x0009e20008000000 */
[----:B--2---:R-:W-:Y:S02]  /*33d0*/  ISETP.EQ.U32.AND P0, PT, R5, UR4, PT ;  /* 0x0000000405007c0c */ /* 0x004fe4000bf02070 */
[----:B---3--:R-:W-:-:S11]  /*33e0*/  MOV R5, UR6 ;  /* 0x0000000600057c02 */ /* 0x008fd60008000f00 */
[----:B------:R4:W-:Y:S01]  /*33f0*/  @P0 ATOMS.AND RZ, [UR8], R5 ;  /* 0x00000005ffff098c */ /* 0x0009e2000a800008 */
[----:B------:R-:W-:Y:S05]  /*3400*/  BRA `(.L_x_30) ;  /* 0x0000000000147947 */ /* 0x000fea0003800000 */
.L_x_29:
[----:B------:R-:W-:Y:S02]  /*3410*/  MOV R4, 0x3430 ;  /* 0x0000343000047802 */ /* 0x000fe40000000f00 */
[----:B-1----:R-:W-:Y:S05]  /*3420*/  CALL.REL.NOINC `($__internal_0_$__cuda_sm10x_tcgen05_guardrail_trap_col_being_dealloced_not_returned_by_alloc) ;  /* 0x0000009400c47944 */ /* 0x002fea0003c00000 */
[----:B------:R-:W-:Y:S05]  /*3430*/  BRA `(.L_x_30) ;  /* 0x0000000000087947 */ /* 0x000fea0003800000 */
.L_x_28:
[----:B------:R-:W-:Y:S02]  /*3440*/  MOV R4, 0x3460 ;  /* 0x0000346000047802 */ /* 0x000fe40000000f00 */
[----:B-1----:R-:W-:Y:S05]  /*3450*/  CALL.REL.NOINC `($__internal_2_$__cuda_sm10x_tcgen05_guardrail_trap_unallocated_columns_being_dealloced) ;  /* 0x0000009400d07944 */ /* 0x002fea0003c00000 */
.L_x_30:
[----:B------:R-:W-:Y:S01]  /*3460*/  NOP ;  /* 0x0000000000007918 */ /* 0x000fe20000000000 */
[----:B------:R-:W-:Y:S05]  /*3470*/  BRA `(.L_x_2) ;  /* 0x0000001400a07947 */ /* 0x000fea0003800000 */
.L_x_1:
[----:B------:R-:W-:-:S13]  /*3480*/  R2UR UR4, R0 ;  /* 0x00000000000472ca */ /* 0x000fda00000e0000 */
[----:B------:R-:W-:-:S09]  /*3490*/  UISETP.NE.AND UP0, UPT, UR4, 0xe, UPT ;  /* 0x0000000e0400788c */ /* 0x000fd2000bf05270 */
[----:B------:R-:W-:Y:S05]  /*34a0*/  BRA.U !UP0, `(.L_x_31) ;  /* 0x0000000108187547 */ /* 0x000fea000b800000 */
[----:B------:R-:W-:-:S13]  /*34b0*/  R2UR UR4, R0 ;  /* 0x00000000000472ca */ /* 0x000fda00000e0000 */
[----:B------:R-:W-:-:S09]  /*34c0*/  UISETP.NE.AND UP0, UPT, UR4, 0xf, UPT ;  /* 0x0000000f0400788c */ /* 0x000fd2000bf05270 */
[----:B------:R-:W-:Y:S05]  /*34d0*/  BRA.U UP0, `(.L_x_2) ;  /* 0x0000001500887547 */ /* 0x000fea000b800000 */
[----:B------:R-:W-:-:S08]  /*34e0*/  NOP ;  /* 0x0000000000007918 */ /* 0x000fd00000000000 */
[----:B------:R-:W1:-:S00]  /*34f0*/  USETMAXREG.DEALLOC.CTAPOOL 0x30 ;  /* 0x00000030000079c8 */ /* 0x000e4000080e0500 */
[----:B-1----:R-:W-:Y:S05]  /*3500*/  BRA `(.L_x_32) ;  /* 0x0000006000647947 */ /* 0x002fea0003800000 */
.L_x_31:
[----:B------:R-:W-:-:S08]  /*3510*/  NOP ;  /* 0x0000000000007918 */ /* 0x000fd00000000000 */
[----:B------:R-:W1:-:S00]  /*3520*/  USETMAXREG.DEALLOC.CTAPOOL 0x30 ;  /* 0x00000030000079c8 */ /* 0x000e4000080e0500 */
[----:B------:R-:W2:Y:S01]  /*3530*/  LDCU UR4, c[0x0][0x610] ;  /* 0x0000c200ff0477ac */ /* 0x000ea20008000800 */
[----:B-1----:R-:W-:Y:S01]  /*3540*/  R2UR UR11, R2 ;  /* 0x00000000020b72ca */ /* 0x002fe200000e0000 */
[----:B------:R-:W-:Y:S02]  /*3550*/  HFMA2 R6, -RZ, RZ, 0, 5.9604644775390625e-08 ;  /* 0x00000001ff067431 */ /* 0x000fe400000001ff */
[----:B------:R-:W-:Y:S01]  /*3560*/  IMAD.MOV.U32 R7, RZ, RZ, 0x1 ;  /* 0x00000001ff077424 */ /* 0x000fe200078e00ff */
[----:B------:R-:W1:Y:S01]  /*3570*/  LDCU.U8 UR9, c[0x0][0x614] ;  /* 0x0000c280ff0977ac */ /* 0x000e620008000000 */
[----:B------:R-:W3:Y:S01]  /*3580*/  LDCU.U8 UR6, c[0x0][0x615] ;  /* 0x0000c2a0ff0677ac */ /* 0x000ee20008000000 */
[----:B------:R-:W4:Y:S01]  /*3590*/  LDCU UR7, c[0x0][0x38c] ;  /* 0x00007180ff0777ac */ /* 0x000f220008000800 */
[----:B------:R-:W5:Y:S06]  /*35a0*/  LDCU UR8, c[0x0][0x61c] ;  /* 0x0000c380ff0877ac */ /* 0x000f6c0008000800 */
[----:B--2---:R-:W-:Y:S01]  /*35b0*/  UIMAD.WIDE.U32 UR4, UR11, UR4, URZ ;  /* 0x000000040b0472a5 */ /* 0x004fe2000f8e00ff */
[----:B------:R-:W2:Y:S03]  /*35c0*/  LDCU UR10, c[0x0][0x624] ;  /* 0x0000c480ff0a77ac */ /* 0x000ea60008000800 */
[----:B------:R-:W-:Y:S01]  /*35d0*/  UIADD3 UR4, UPT, UPT, UR11, -UR5, URZ ;  /* 0x800000050b047290 */ /* 0x000fe2000fffe0ff */
[----:B------:R-:W2:Y:S03]  /*35e0*/  LDCU.U8 UR12, c[0x0][0x620] ;  /* 0x0000c400ff0c77ac */ /* 0x000ea60008000000 */
[----:B-1----:R-:W-:-:S02]  /*35f0*/  USHF.R.U32.HI UR4, URZ, UR9, UR4 ;  /* 0x00000009ff047299 */ /* 0x002fc40008011604 */
[----:B----4-:R-:W-:Y:S02]  /*3600*/  UIADD3 UR9, UPT, UPT, UR7, -0x1, URZ ;  /* 0xffffffff07097890 */ /* 0x010fe4000fffe0ff */
[----:B------:R-:W-:Y:S02]  /*3610*/  UIADD3 UR4, UPT, UPT, UR5, UR4, URZ ;  /* 0x0000000405047290 */ /* 0x000fe4000fffe0ff */
[----:B------:R-:W-:Y:S02]  /*3620*/  UISETP.GT.AND UP1, UPT, UR7, URZ, UPT ;  /* 0x000000ff0700728c */ /* 0x000fe4000bf24270 */
[----:B---3--:R-:W-:Y:S02]  /*3630*/  USHF.R.U32.HI UR68, URZ, UR6, UR4 ;  /* 0x00000006ff447299 */ /* 0x008fe40008011604 */
[----:B------:R-:W-:Y:S02]  /*3640*/  UIADD3 UR6, UPT, UPT, -UR7, URZ, URZ ;  /* 0x000000ff07067290 */ /* 0x000fe4000fffe1ff */
[----:B-----5:R-:W-:-:S02]  /*3650*/  UIMAD.WIDE.U32 UR4, UR68, UR8, URZ ;  /* 0x00000008440472a5 */ /* 0x020fc4000f8e00ff */
[----:B------:R-:W-:Y:S02]  /*3660*/  USHF.R.S32.HI UR6, URZ, 0x1f, UR6 ;  /* 0x0000001fff067899 */ /* 0x000fe40008011406 */
[----:B------:R-:W-:Y:S02]  /*3670*/  USHF.R.S32.HI UR8, URZ, 0x1f, UR9 ;  /* 0x0000001fff087899 */ /* 0x000fe40008011409 */
[----:B------:R-:W-:Y:S02]  /*3680*/  ULEA.HI UR7, UR6, -UR7, URZ, 0x7 ;  /* 0x8000000706077291 */ /* 0x000fe4000f8f38ff */
[----:B--2---:R-:W-:Y:S01]  /*3690*/  UISETP.GE.AND UP0, UPT, UR11, UR10, UPT ;  /* 0x0000000a0b00728c */ /* 0x004fe2000bf06270 */
[----:B------:R-:W-:Y:S01]  /*36a0*/  UMOV UR6, UR5 ;  /* 0x0000000500067c82 */ /* 0x000fe20008000000 */
[----:B------:R-:W-:Y:S02]  /*36b0*/  ULEA.HI UR8, UR8, UR9, URZ, 0x7 ;  /* 0x0000000908087291 */ /* 0x000fe4000f8f38ff */
[----:B------:R-:W-:-:S02]  /*36c0*/  UIADD3 UR5, UPT, UPT, UR68, -UR6, URZ ;  /* 0x8000000644057290 */ /* 0x000fc4000fffe0ff */
[----:B------:R-:W-:Y:S02]  /*36d0*/  USHF.R.S32.HI UR4, URZ, 0x7, UR7 ;  /* 0x00000007ff047899 */ /* 0x000fe40008011407 */
[----:B------:R-:W-:Y:S02]  /*36e0*/  USHF.R.U32.HI UR5, URZ, UR12, UR5 ;  /* 0x0000000cff057299 */ /* 0x000fe40008011605 */
[----:B------:R-:W-:Y:S02]  /*36f0*/  ULEA.HI.SX32 UR73, UR8, 0x1, 0x19 ;  /* 0x0000000108497891 */ /* 0x000fe4000f8fcaff */
[----:B------:R-:W-:Y:S02]  /*3700*/  UIADD3 UR4, UPT, UPT, -UR4, URZ, URZ ;  /* 0x000000ff04047290 */ /* 0x000fe4000fffe1ff */
[----:B------:R-:W-:-:S03]  /*3710*/  UIADD3 UR6, UPT, UPT, UR6, UR5, URZ ;  /* 0x0000000506067290 */ /* 0x000fc6000fffe0ff */
[----:B------:R-:W-:Y:S02]  /*3720*/  UMOV UR5, URZ ;  /* 0x000000ff00057c82 */ /* 0x000fe40008000000 */
[----:B------:R-:W-:Y:S01]  /*3730*/  @!UP1 UMOV UR73, UR4 ;  /* 0x0000000400499c82 */ /* 0x000fe20008000000 */
[----:B------:R-:W-:Y:S06]  /*3740*/  BRA.U UP0, `(.L_x_33) ;  /* 0x00000011006c7547 */ /* 0x000fec000b800000 */
[----:B------:R-:W1:Y:S01]  /*3750*/  LDCU.U8 UR4, c[0x0][0x621] ;  /* 0x0000c420ff0477ac */ /* 0x000e620008000000 */
[----:B------:R-:W2:Y:S01]  /*3760*/  S2UR UR7, SR_CgaCtaId ;  /* 0x00000000000779c3 */ /* 0x000ea20000008800 */
[----:B------:R-:W-:Y:S01]  /*3770*/  R2UR UR9, R2 ;  /* 0x00000000020972ca */ /* 0x000fe200000e0000 */
[----:B------:R-:W-:Y:S01]  /*3780*/  IMAD.MOV.U32 R6, RZ, RZ, 0x1 ;  /* 0x00000001ff067424 */ /* 0x000fe200078e00ff */
[----:B------:R-:W3:Y:S01]  /*3790*/  LDCU UR5, c[0x0][0x60c] ;  /* 0x0000c180ff0577ac */ /* 0x000ee20008000800 */
[----:B------:R-:W-:Y:S01]  /*37a0*/  MOV R7, 0x1 ;  /* 0x0000000100077802 */ /* 0x000fe20000000f00 */
[----:B------:R-:W4:Y:S01]  /*37b0*/  LDCU UR8, c[0x0][0x618] ;  /* 0x0000c300ff0877ac */ /* 0x000f220008000800 */
[----:B------:R-:W-:Y:S02]  /*37c0*/  UIADD3 UR59, UPT, UPT, -UR68, URZ, URZ ;  /* 0x000000ff443b7290 */ /* 0x000fe4000fffe1ff */
[----:B------:R-:W-:Y:S01]  /*37d0*/  UIADD3 UR62, UPT, UPT, UR73, -0x1, URZ ;  /* 0xffffffff493e7890 */ /* 0x000fe2000fffe0ff */
[----:B------:R-:W-:Y:S01]  /*37e0*/  UMOV UR57, 0x400 ;  /* 0x0000040000397882 */ /* 0x000fe20000000000 */
[----:B------:R-:W5:Y:S01]  /*37f0*/  LDCU UR74, c[0x0][0x370] ;  /* 0x00006e00ff4a77ac */ /* 0x000f620008000800 */
[----:B-1----:R-:W-:-:S03]  /*3800*/  USHF.R.U32.HI UR69, URZ, UR4, UR6 ;  /* 0x00000004ff457299 */ /* 0x002fc60008011606 */
[----:B---3--:R-:W-:Y:S02]  /*3810*/  UIMAD UR59, UR5, UR59, UR9 ;  /* 0x0000003b053b72a4 */ /* 0x008fe4000f8e0209 */
[----:B------:R-:W-:Y:S02]  /*3820*/  UIADD3 UR4, UPT, UPT, -UR69, URZ, URZ ;  /* 0x000000ff45047290 */ /* 0x000fe4000fffe1ff */
[----:B------:R-:W-:Y:S01]  /*3830*/  UIADD3 UR63, UPT, UPT, UR73, 0x1fffffe, URZ ;  /* 0x01fffffe493f7890 */ /* 0x000fe2000fffe0ff */
[----:B------:R-:W1:Y:S01]  /*3840*/  LDCU.64 UR70, c[0x0][0x348] ;  /* 0x00006900ff4677ac */ /* 0x000e620008000a00 */
[----:B------:R-:W-:Y:S02]  /*3850*/  USHF.L.U32 UR67, UR62, 0x7, URZ ;  /* 0x000000073e437899 */ /* 0x000fe400080006ff */
[----:B--2---:R-:W-:Y:S02]  /*3860*/  ULEA UR57, UR7, UR57, 0x18 ;  /* 0x0000003907397291 */ /* 0x004fe4000f8ec0ff */
[----:B----4-:R-:W-:Y:S01]  /*3870*/  UIMAD UR68, UR8, UR4, UR68 ;  /* 0x00000004084472a4 */ /* 0x010fe2000f8e0244 */
[----:B------:R-:W-:Y:S01]  /*3880*/  UMOV UR5, URZ ;  /* 0x000000ff00057c82 */ /* 0x000fe20008000000 */
[----:B-----5:R-:W-:-:S10]  /*3890*/  UMOV UR72, UR9 ;  /* 0x0000000900487c82 */ /* 0x020fd40008000000 */
.L_x_42:
[----:B------:R-:W-:Y:S01]  /*38a0*/  ULEA UR9, UR5, UR57, 0x3 ;  /* 0x0000003905097291 */ /* 0x000fe2000f8e18ff */
[----:B------:R-:W-:Y:S01]  /*38b0*/  SHF.L.U32 R8, R6, 0x1f, RZ ;  /* 0x0000001f06087819 */ /* 0x000fe200000006ff */
[----:B------:R-:W-:Y:S02]  /*38c0*/  UIMAD UR64, UR5, 0x6000, UR57 ;  /* 0x00006000054078a4 */ /* 0x000fe4000f8e0239 */
[----:B-1----:R-:W-:Y:S02]  /*38d0*/  UIADD3 UR10, UP2, UPT, UR70, 0x100, URZ ;  /* 0x00000100460a7890 */ /* 0x002fe4000ff5e0ff */
[----:B------:R-:W-:Y:S02]  /*38e0*/  UIMAD UR16, UR5, 0x6000, UR57 ;  /* 0x00006000051078a4 */ /* 0x000fe4000f8e0239 */
[----:B------:R-:W-:Y:S01]  /*38f0*/  UIADD3 UR6, UP1, UPT, UR70, 0x100, URZ ;  /* 0x0000010046067890 */ /* 0x000fe2000ff3e0ff */
[----:B------:R-:W1:Y:S01]  /*3900*/  SYNCS.PHASECHK.TRANS64.TRYWAIT P0, [UR9+0x48], R8 ;  /* 0x00004808ff0075a7 */ /* 0x000e620008001109 */
[----:B------:R-:W-:Y:S01]  /*3910*/  UIMAD UR8, UR5, 0x6000, UR57 ;  /* 0x00006000050878a4 */ /* 0x000fe2000f8e0239 */
[----:B-1----:R-:W-:Y:S11]  /*3920*/  @!P0 BRA `(.L_x_34) ;  /* 0x0000008800608947 */ /* 0x002ff60003800000 */
.L_x_100:
[----:B------:R-:W-:Y:S02]  /*3930*/  ELECT P0, URZ, PT ;  /* 0x0000000000ff782f */ /* 0x000fe40003800000 */
[----:B------:R-:W-:Y:S01]  /*3940*/  SHF.L.U32 R5, R7, 0x1f, RZ ;  /* 0x0000001f07057819 */ /* 0x000fe200000006ff */
[----:B------:R-:W-:Y:S02]  /*3950*/  UIADD3 UR14, UP0, UPT, UR70, 0x100, URZ ;  /* 0x00000100460e7890 */ /* 0x000fe4000ff1e0ff */
[----:B------:R-:W-:Y:S02]  /*3960*/  UIADD3.X UR11, UPT, UPT, URZ, UR71, URZ, UP2, !UPT ;  /* 0x00000047ff0b7290 */ /* 0x000fe400097fe4ff */
[----:B------:R-:W-:Y:S02]  /*3970*/  UIADD3 UR64, UPT, UPT, UR64, 0x18c00, URZ ;  /* 0x00018c0040407890 */ /* 0x000fe4000fffe0ff */
[----:B------:R-:W-:Y:S02]  /*3980*/  UIADD3 UR65, UPT, UPT, UR9, 0x20, URZ ;  /* 0x0000002009417890 */ /* 0x000fe4000fffe0ff */
[----:B------:R-:W-:-:S02]  /*3990*/  UIADD3 UR16, UPT, UPT, UR16, 0x1ac00, URZ ;  /* 0x0001ac0010107890 */ /* 0x000fc4000fffe0ff */
[----:B------:R-:W-:Y:S01]  /*39a0*/  UIADD3 UR17, UPT, UPT, UR9, 0x20, URZ ;  /* 0x0000002009117890 */ /* 0x000fe2000fffe0ff */
[----:B-1----:R-:W-:Y:S01]  /*39b0*/  @P0 IMAD.MOV.U32 R4, RZ, RZ, 0x6000 ;  /* 0x00006000ff040424 */ /* 0x002fe200078e00ff */
[----:B------:R-:W-:Y:S02]  /*39c0*/  UIADD3.X UR7, UPT, UPT, URZ, UR71, URZ, UP1, !UPT ;  /* 0x00000047ff077290 */ /* 0x000fe40008ffe4ff */
[----:B------:R-:W-:Y:S01]  /*39d0*/  UIADD3 UR8, UPT, UPT, UR8, 0x1cc00, URZ ;  /* 0x0001cc0008087890 */ /* 0x000fe2000fffe0ff */
[----:B------:R1:W-:Y:S01]  /*39e0*/  @P0 SYNCS.ARRIVE.TRANS64 RZ, [UR9+0x20], R4 ;  /* 0x00002004ffff09a7 */ /* 0x0003e20008000009 */
[----:B------:R-:W-:Y:S02]  /*39f0*/  UIADD3 UR9, UPT, UPT, UR9, 0x20, URZ ;  /* 0x0000002009097890 */ /* 0x000fe4000fffe0ff */
[----:B------:R-:W-:Y:S01]  /*3a00*/  UIADD3.X UR15, UPT, UPT, URZ, UR71, URZ, UP0, !UPT ;  /* 0x00000047ff0f7290 */ /* 0x000fe200087fe4ff */
[----:B------:R-:W-:Y:S01]  /*3a10*/  UMOV UR66, URZ ;  /* 0x000000ff00427c82 */ /* 0x000fe20008000000 */
[----:B------:R-:W-:Y:S01]  /*3a20*/  UMOV UR18, 0x20 ;  /* 0x0000002000127882 */ /* 0x000fe20000000000 */
[----:B------:R-:W-:Y:S01]  /*3a30*/  UMOV UR19, UR67 ;  /* 0x0000004300137c82 */ /* 0x000fe20008000000 */
[----:B------:R-:W-:Y:S01]  /*3a40*/  UMOV UR20, UR68 ;  /* 0x0000004400147c82 */ /* 0x000fe20008000000 */
[----:B------:R-:W-:Y:S01]  /*3a50*/  UMOV UR21, UR69 ;  /* 0x0000004500157c82 */ /* 0x000fe20008000000 */
[----:B------:R2:W-:Y:S01]  /*3a60*/  UTMALDG.4D [UR64], [UR10], desc[URZ] ;  /* 0x0000ff400a0075b4 */ /* 0x0005e20008019000 */
[----:B------:R-:W-:Y:S01]  /*3a70*/  UMOV UR12, UR68 ;  /* 0x00000044000c7c82 */ /* 0x000fe20008000000 */
[----:B------:R-:W-:Y:S01]  /*3a80*/  UMOV UR13, UR69 ;  /* 0x00000045000d7c82 */ /* 0x000fe20008000000 */
[----:B------:R3:W-:Y:S01]  /*3a90*/  UTMALDG.4D [UR16], [UR6], desc[URZ] ;  /* 0x0000ff10060075b4 */ /* 0x0007e20008019000 */
[----:B--2---:R-:W-:Y:S01]  /*3aa0*/  UMOV UR10, 0x40 ;  /* 0x00000040000a7882 */ /* 0x004fe20000000000 */
[----:B------:R-:W-:-:S02]  /*3ab0*/  UMOV UR11, UR67 ;  /* 0x00000043000b7c82 */ /* 0x000fc40008000000 */
[----:B------:R2:W-:Y:S01]  /*3ac0*/  UTMALDG.4D [UR8], [UR14], desc[URZ] ;  /* 0x0000ff080e0075b4 */ /* 0x0005e20008019000 */
[----:B------:R-:W4:Y:S01]  /*3ad0*/  SYNCS.PHASECHK.TRANS64.TRYWAIT P0, [UR57+0x10], R5 ;  /* 0x00001005ff0075a7 */ /* 0x000f220008001139 */
[----:B---3--:R-:W-:Y:S02]  /*3ae0*/  UIADD3 UR6, UP1, UPT, UR70, 0x80, URZ ;  /* 0x0000008046067890 */ /* 0x008fe4000ff3e0ff */
[----:B--2---:R-:W-:Y:S02]  /*3af0*/  UIADD3 UR10, UP2, UPT, UR70, 0x80, URZ ;  /* 0x00000080460a7890 */ /* 0x004fe4000ff5e0ff */
[----:B------:R-:W-:Y:S01]  /*3b00*/  UIADD3 UR14, UP0, UPT, UR70, 0x80, URZ ;  /* 0x00000080460e7890 */ /* 0x000fe2000ff1e0ff */
[----:B-1--4-:R-:W-:Y:S11]  /*3b10*/  @!P0 BRA `(.L_x_35) ;  /* 0x0000008800008947 */ /* 0x012ff60003800000 */
.L_x_102:
[----:B------:R-:W-:Y:S01]  /*3b20*/  ELECT P0, URZ, PT ;  /* 0x0000000000ff782f */ /* 0x000fe20003800000 */
[----:B------:R-:W-:Y:S02]  /*3b30*/  USHF.L.U32 UR59, UR59, 0x8, URZ ;  /* 0x000000083b3b7899 */ /* 0x000fe400080006ff */
[----:B------:R-:W-:Y:S02]  /*3b40*/  UIADD3 UR56, UPT, UPT, UR57, 0xcc00, URZ ;  /* 0x0000cc0039387890 */ /* 0x000fe4000fffe0ff */
[----:B------:R-:W-:Y:S02]  /*3b50*/  UIADD3.X UR11, UPT, UPT, URZ, UR71, URZ, UP2, !UPT ;  /* 0x00000047ff0b7290 */ /* 0x000fe400097fe4ff */
[----:B------:R-:W-:Y:S02]  /*3b60*/  UIADD3 UR16, UPT, UPT, UR57, 0xec00, URZ ;  /* 0x0000ec0039107890 */ /* 0x000fe4000fffe0ff */
[----:B------:R-:W-:Y:S02]  /*3b70*/  UIADD3.X UR7, UPT, UPT, URZ, UR71, URZ, UP1, !UPT ;  /* 0x00000047ff077290 */ /* 0x000fe40008ffe4ff */
[----:B------:R-:W-:-:S02]  /*3b80*/  UIADD3 UR8, UPT, UPT, UR57, 0x10c00, URZ ;  /* 0x00010c0039087890 */ /* 0x000fc4000fffe0ff */
[----:B-1----:R-:W-:Y:S01]  /*3b90*/  @P0 MOV R4, 0x6000 ;  /* 0x0000600000040802 */ /* 0x002fe20000000f00 */
[----:B------:R-:W-:Y:S01]  /*3ba0*/  UIADD3.X UR15, UPT, UPT, URZ, UR71, URZ, UP0, !UPT ;  /* 0x00000047ff0f7290 */ /* 0x000fe200087fe4ff */
[----:B------:R-:W-:Y:S01]  /*3bb0*/  UMOV UR58, URZ ;  /* 0x000000ff003a7c82 */ /* 0x000fe20008000000 */
[----:B------:R-:W-:Y:S01]  /*3bc0*/  UMOV UR60, UR68 ;  /* 0x00000044003c7c82 */ /* 0x000fe20008000000 */
[----:B------:R-:W-:Y:S01]  /*3bd0*/  UMOV UR61, UR69 ;  /* 0x00000045003d7c82 */ /* 0x000fe20008000000 */
[----:B------:R1:W-:Y:S01]  /*3be0*/  @P0 SYNCS.ARRIVE.TRANS64 RZ, [UR57], R4 ;  /* 0x00000004ffff09a7 */ /* 0x0003e20008000039 */
[----:B------:R-:W-:Y:S01]  /*3bf0*/  UMOV UR18, 0x20 ;  /* 0x0000002000127882 */ /* 0x000fe20000000000 */
[----:B------:R-:W-:Y:S01]  /*3c00*/  UMOV UR17, UR57 ;  /* 0x0000003900117c82 */ /* 0x000fe20008000000 */
[----:B------:R-:W-:Y:S01]  /*3c10*/  UMOV UR20, UR68 ;  /* 0x0000004400147c82 */ /* 0x000fe20008000000 */
[----:B------:R-:W-:Y:S01]  /*3c20*/  UMOV UR21, UR69 ;  /* 0x0000004500157c82 */ /* 0x000fe20008000000 */
[----:B------:R-:W-:Y:S01]  /*3c30*/  UMOV UR19, UR59 ;  /* 0x0000003b00137c82 */ /* 0x000fe20008000000 */
[----:B------:R2:W-:Y:S01]  /*3c40*/  UTMALDG.4D [UR56], [UR10], desc[URZ] ;  /* 0x0000ff380a0075b4 */ /* 0x0005e20008019000 */
[----:B------:R-:W-:Y:S01]  /*3c50*/  UMOV UR9, UR57 ;  /* 0x0000003900097c82 */ /* 0x000fe20008000000 */
[----:B------:R-:W-:Y:S01]  /*3c60*/  UMOV UR12, UR68 ;  /* 0x00000044000c7c82 */ /* 0x000fe20008000000 */
[----:B------:R-:W-:Y:S01]  /*3c70*/  UMOV UR13, UR69 ;  /* 0x00000045000d7c82 */ /* 0x000fe20008000000 */
[----:B------:R-:W-:-:S02]  /*3c80*/  UIADD3 UR22, UPT, UPT, UR5, 0x1, URZ ;  /* 0x0000000105167890 */ /* 0x000fc4000fffe0ff */
[----:B------:R-:W-:Y:S01]  /*3c90*/  UIADD3 UR4, UP1, UPT, UR70, 0x80, URZ ;  /* 0x0000008046047890 */ /* 0x000fe2000ff3e0ff */
[----:B------:R3:W-:Y:S01]  /*3ca0*/  UTMALDG.4D [UR16], [UR6], desc[URZ] ;  /* 0x0000ff10060075b4 */ /* 0x0007e20008019000 */
[----:B------:R-:W-:Y:S01]  /*3cb0*/  UIADD3 UR23, UP0, UPT, UR70, 0x80, URZ ;  /* 0x0000008046177890 */ /* 0x000fe2000ff1e0ff */
[----:B--2---:R-:W-:Y:S01]  /*3cc0*/  UMOV UR10, 0x40 ;  /* 0x00000040000a7882 */ /* 0x004fe20000000000 */
[----:B------:R-:W-:Y:S02]  /*3cd0*/  UMOV UR11, UR59 ;  /* 0x0000003b000b7c82 */ /* 0x000fe40008000000 */
[----:B------:R2:W-:Y:S01]  /*3ce0*/  UTMALDG.4D [UR8], [UR14], desc[URZ] ;  /* 0x0000ff080e0075b4 */ /* 0x0005e20008019000 */
[----:B------:R-:W4:Y:S01]  /*3cf0*/  SYNCS.PHASECHK.TRANS64.TRYWAIT P0, [UR57+0x18], R5 ;  /* 0x00001805ff0075a7 */ /* 0x000f220008001139 */
[----:B---3--:R-:W-:Y:S02]  /*3d00*/  UIADD3 UR6, UP2, UPT, UR70, 0x80, URZ ;  /* 0x0000008046067890 */ /* 0x008fe4000ff5e0ff */
[----:B--2---:R-:W-:-:S02]  /*3d10*/  UIADD3 UR8, UPT, UPT, UR57, 0x12c00, URZ ;  /* 0x00012c0039087890 */ /* 0x004fc4000fffe0ff */
[----:B------:R-:W-:Y:S01]  /*3d20*/  UIADD3 UR9, UPT, UPT, UR57, 0x8, URZ ;  /* 0x0000000839097890 */ /* 0x000fe2000fffe0ff */
[----:B------:R-:W-:Y:S01]  /*3d30*/  UMOV UR10, URZ ;  /* 0x000000ff000a7c82 */ /* 0x000fe20008000000 */
[----:B-1--4-:R-:W-:Y:S10]  /*3d40*/  @!P0 BRA `(.L_x_36) ;  /* 0x0000008400948947 */ /* 0x012ff40003800000 */
.L_x_104:
[----:B------:R-:W-:Y:S01]  /*3d50*/  ELECT P0, URZ, PT ;  /* 0x0000000000ff782f */ /* 0x000fe20003800000 */
[----:B------:R-:W-:Y:S02]  /*3d60*/  UISETP.NE.AND UP3, UPT, UR22, 0x5, UPT ;  /* 0x000000051600788c */ /* 0x000fe4000bf65270 */
[----:B------:R-:W-:Y:S02]  /*3d70*/  UIADD3.X UR7, UPT, UPT, URZ, UR71, URZ, UP2, !UPT ;  /* 0x00000047ff077290 */ /* 0x000fe400097fe4ff */
[----:B------:R-:W-:Y:S02]  /*3d80*/  UIADD3 UR11, UPT, UPT, UR59, 0x80, URZ ;  /* 0x000000803b0b7890 */ /* 0x000fe4000fffe0ff */
[----:B------:R-:W-:Y:S02]  /*3d90*/  USEL UR14, URZ, 0x1, UP3 ;  /* 0x00000001ff0e7887 */ /* 0x000fe40009800000 */
[----:B------:R-:W-:Y:S02]  /*3da0*/  USEL UR22, UR22, URZ, UP3 ;  /* 0x000000ff16167287 */ /* 0x000fe40009800000 */
[----:B------:R-:W-:-:S02]  /*3db0*/  UIADD3 UR24, UPT, UPT, UR57, 0x14c00, URZ ;  /* 0x00014c0039187890 */ /* 0x000fc4000fffe0ff */
[----:B-1----:R-:W-:Y:S01]  /*3dc0*/  @P0 IMAD.MOV.U32 R4, RZ, RZ, 0x6000 ;  /* 0x00006000ff040424 */ /* 0x002fe200078e00ff */
[----:B------:R-:W-:Y:S01]  /*3dd0*/  UIADD3 UR25, UPT, UPT, UR57, 0x8, URZ ;  /* 0x0000000839197890 */ /* 0x000fe2000fffe0ff */
[----:B------:R-:W-:Y:S01]  /*3de0*/  LOP3.LUT R6, R6, UR14, RZ, 0x3c, !PT ;  /* 0x0000000e06067c12 */ /* 0x000fe2000f8e3cff */
[----:B------:R-:W-:Y:S01]  /*3df0*/  UIADD3.X UR5, UPT, UPT, URZ, UR71, URZ, UP1, !UPT ;  /* 0x00000047ff057290 */ /* 0x000fe20008ffe4ff */
[----:B------:R1:W-:Y:S01]  /*3e00*/  @P0 SYNCS.ARRIVE.TRANS64 RZ, [UR57+0x8], R4 ;  /* 0x00000804ffff09a7 */ /* 0x0003e20008000039 */
[----:B------:R-:W-:Y:S01]  /*3e10*/  UIADD3 UR16, UPT, UPT, UR57, 0x16c00, URZ ;  /* 0x00016c0039107890 */ /* 0x000fe2000fffe0ff */
[----:B------:R2:W-:Y:S01]  /*3e20*/  UTMALDG.4D [UR8], [UR6], desc[URZ] ;  /* 0x0000ff08060075b4 */ /* 0x0005e20008019000 */
[----:B------:R-:W-:Y:S01]  /*3e30*/  UIADD3 UR17, UPT, UPT, UR57, 0x8, URZ ;  /* 0x0000000839117890 */ /* 0x000fe2000fffe0ff */
[----:B------:R-:W-:Y:S01]  /*3e40*/  IMAD.U32 R8, R6, -0x80000000, RZ ;  /* 0x8000000006087824 */ /* 0x000fe200078e00ff */
[----:B------:R-:W-:Y:S01]  /*3e50*/  UIADD3.X UR15, UPT, UPT, URZ, UR71, URZ, UP0, !UPT ;  /* 0x00000047ff0f7290 */ /* 0x000fe200087fe4ff */
[----:B------:R-:W-:Y:S01]  /*3e60*/  UMOV UR26, 0x20 ;  /* 0x00000020001a7882 */ /* 0x000fe20000000000 */
[----:B------:R-:W-:Y:S01]  /*3e70*/  UMOV UR28, UR68 ;  /* 0x00000044001c7c82 */ /* 0x000fe20008000000 */
[----:B------:R-:W-:Y:S01]  /*3e80*/  UMOV UR29, UR69 ;  /* 0x00000045001d7c82 */ /* 0x000fe20008000000 */
[----:B------:R-:W-:Y:S01]  /*3e90*/  UMOV UR27, UR11 ;  /* 0x0000000b001b7c82 */ /* 0x000fe20008000000 */
[----:B------:R-:W-:Y:S01]  /*3ea0*/  UMOV UR18, 0x40 ;  /* 0x0000004000127882 */ /* 0x000fe20000000000 */
[----:B------:R-:W-:Y:S01]  /*3eb0*/  UMOV UR20, UR68 ;  /* 0x0000004400147c82 */ /* 0x000fe20008000000 */
[----:B------:R-:W-:Y:S01]  /*3ec0*/  UMOV UR21, UR69 ;  /* 0x0000004500157c82 */ /* 0x000fe20008000000 */
[----:B------:R-:W-:Y:S01]  /*3ed0*/  UMOV UR19, UR11 ;  /* 0x0000000b00137c82 */ /* 0x000fe20008000000 */
[----:B------:R-:W-:Y:S01]  /*3ee0*/  UMOV UR14, UR23 ;  /* 0x00000017000e7c82 */ /* 0x000fe20008000000 */
[----:B------:R3:W-:Y:S01]  /*3ef0*/  UTMALDG.4D [UR24], [UR4], desc[URZ] ;  /* 0x0000ff18040075b4 */ /* 0x0007e20008019000 */
[----:B------:R4:W-:Y:S01]  /*3f00*/  UTMALDG.4D [UR16], [UR14], desc[URZ] ;  /* 0x0000ff100e0075b4 */ /* 0x0009e20008019000 */
[----:B--2---:R-:W-:-:S02]  /*3f10*/  ULEA UR9, UR22, UR57, 0x3 ;  /* 0x0000003916097291 */ /* 0x004fc4000f8e18ff */
[----:B------:R-:W-:-:S07]  /*3f20*/  UIADD3 UR6, UP1, UPT, UR70, 0x180, URZ ;  /* 0x0000018046067890 */ /* 0x000fce000ff3e0ff */
[----:B------:R-:W2:Y:S01]  /*3f30*/  SYNCS.PHASECHK.TRANS64.TRYWAIT P0, [UR9+0x48], R8 ;  /* 0x00004808ff0075a7 */ /* 0x000ea20008001109 */
[----:B---3--:R-:W-:Y:S01]  /*3f40*/  UIADD3 UR4, UP2, UPT, UR70, 0x180, URZ ;  /* 0x0000018046047890 */ /* 0x008fe2000ff5e0ff */
[----:B------:R-:W-:Y:S01]  /*3f50*/  UMOV UR26, URZ ;  /* 0x000000ff001a7c82 */ /* 0x000fe20008000000 */
[----:B------:R-:W-:Y:S01]  /*3f60*/  UMOV UR27, UR67 ;  /* 0x00000043001b7c82 */ /* 0x000fe20008000000 */
[----:B----4-:R-:W-:Y:S01]  /*3f70*/  UIADD3 UR14, UP0, UPT, UR70, 0x180, URZ ;  /* 0x00000180460e7890 */ /* 0x010fe2000ff1e0ff */
[----:B-12---:R-:W-:Y:S11]  /*3f80*/  @!P0 BRA `(.L_x_37) ;  /* 0x0000008400248947 */ /* 0x006ff60003800000 */
.L_x_106:
[----:B------:R-:W-:Y:S02]  /*3f90*/  ELECT P0, URZ, PT ;  /* 0x0000000000ff782f */ /* 0x000fe40003800000 */
[----:B------:R-:W-:Y:S01]  /*3fa0*/  LOP3.LUT R7, R7, 0x1, RZ, 0x3c, !PT ;  /* 0x0000000107077812 */ /* 0x000fe200078e3cff */
[----:B------:R-:W-:Y:S02]  /*3fb0*/  UIMAD UR24, UR22, 0x6000, UR57 ;  /* 0x00006000161878a4 */ /* 0x000fe4000f8e0239 */
[----:B------:R-:W-:Y:S02]  /*3fc0*/  UIADD3.X UR5, UPT, UPT, URZ, UR71, URZ, UP2, !UPT ;  /* 0x00000047ff057290 */ /* 0x000fe400097fe4ff */
[----:B------:R-:W-:Y:S02]  /*3fd0*/  UIADD3 UR24, UPT, UPT, UR24, 0x18c00, URZ ;  /* 0x00018c0018187890 */ /* 0x000fe4000fffe0ff */
[----:B------:R-:W-:Y:S02]  /*3fe0*/  UIADD3 UR25, UPT, UPT, UR9, 0x20, URZ ;  /* 0x0000002009197890 */ /* 0x000fe4000fffe0ff */
[----:B------:R-:W-:-:S02]  /*3ff0*/  UIMAD UR16, UR22, 0x6000, UR57 ;  /* 0x00006000161078a4 */ /* 0x000fc4000f8e0239 */
[----:B------:R-:W-:Y:S01]  /*4000*/  UIMAD UR8, UR22, 0x6000, UR57 ;  /* 0x00006000160878a4 */ /* 0x000fe2000f8e0239 */
[----:B-1----:R-:W-:Y:S01]  /*4010*/  @P0 IMAD.MOV.U32 R4, RZ, RZ, 0x6000 ;  /* 0x00006000ff040424 */ /* 0x002fe200078e00ff */
[----:B------:R-:W-:Y:S02]  /*4020*/  UIADD3 UR16, UPT, UPT, UR16, 0x1ac00, URZ ;  /* 0x0001ac0010107890 */ /* 0x000fe4000fffe0ff */
[----:B------:R-:W-:Y:S01]  /*4030*/  UIADD3 UR17, UPT, UPT, UR9, 0x20, URZ ;  /* 0x0000002009117890 */ /* 0x000fe2000fffe0ff */
[----:B------:R1:W-:Y:S01]  /*4040*/  @P0 SYNCS.ARRIVE.TRANS64 RZ, [UR9+0x20], R4 ;  /* 0x00002004ffff09a7 */ /* 0x0003e20008000009 */
[----:B------:R-:W-:Y:S01]  /*4050*/  UIADD3.X UR7, UPT, UPT, URZ, UR71, URZ, UP1, !UPT ;  /* 0x00000047ff077290 */ /* 0x000fe20008ffe4ff */
[----:B------:R2:W-:Y:S01]  /*4060*/  UTMALDG.4D [UR24], [UR4], desc[URZ] ;  /* 0x0000ff18040075b4 */ /* 0x0005e20008019000 */
[----:B------:R-:W-:Y:S02]  /*4070*/  UIADD3 UR8, UPT, UPT, UR8, 0x1cc00, URZ ;  /* 0x0001cc0008087890 */ /* 0x000fe4000fffe0ff */
[----:B------:R-:W-:Y:S01]  /*4080*/  UIADD3 UR9, UPT, UPT, UR9, 0x20, URZ ;  /* 0x0000002009097890 */ /* 0x000fe2000fffe0ff */
        /* <DEDUP_REMOVED lines=8> */
[----:B------:R-:W-:Y:S01]  /*4110*/  UTMALDG.4D [UR16], [UR6], desc[URZ] ;  /* 0x0000ff10060075b4 */ /* 0x000fe20008019000 */
[----:B--2---:R-:W-:Y:S01]  /*4120*/  UIADD3.X UR5, UPT, UPT, URZ, UR71, URZ, UP0, !UPT ;  /* 0x00000047ff057290 */ /* 0x004fe200087fe4ff */
[----:B------:R-:W-:-:S08]  /*4130*/  UMOV UR4, UR14 ;  /* 0x0000000e00047c82 */ /* 0x000fd00008000000 */
[----:B------:R2:W-:Y:S02]  /*4140*/  UTMALDG.4D [UR8], [UR4], desc[URZ] ;  /* 0x0000ff08040075b4 */ /* 0x0005e40008019000 */
[----:B--2---:R-:W-:-:S04]  /*4150*/  UIADD3 UR5, UPT, UPT, UR22, 0x1, URZ ;  /* 0x0000000116057890 */ /* 0x004fc8000fffe0ff */
[----:B------:R-:W-:-:S04]  /*4160*/  UISETP.NE.AND UP0, UPT, UR5, 0x5, UPT ;  /* 0x000000050500788c */ /* 0x000fc8000bf05270 */
[----:B------:R-:W-:Y:S02]  /*4170*/  USEL UR5, UR5, URZ, UP0 ;  /* 0x000000ff05057287 */ /* 0x000fe40008000000 */
[----:B------:R-:W-:Y:S02]  /*4180*/  USEL UR4, URZ, 0x1, UP0 ;  /* 0x00000001ff047887 */ /* 0x000fe40008000000 */
[----:B------:R-:W-:-:S04]  /*4190*/  UISETP.GE.AND UP0, UPT, UR73, 0x2, UPT ;  /* 0x000000024900788c */ /* 0x000fc8000bf06270 */
[----:B------:R-:W-:-:S05]  /*41a0*/  LOP3.LUT R6, R6, UR4, RZ, 0x3c, !PT ;  /* 0x0000000406067c12 */ /* 0x000fca000f8e3cff */
[----:B-1----:R-:W-:Y:S05]  /*41b0*/  BRA.U !UP0, `(.L_x_38) ;  /* 0x0000000508647547 */ /* 0x002fea000b800000 */
[----:B------:R-:W-:Y:S01]  /*41c0*/  HFMA2 R5, -RZ, RZ, 0, 512 ;  /* 0x00006000ff057431 */ /* 0x000fe200000001ff */
[----:B------:R-:W-:Y:S02]  /*41d0*/  UIADD3 UR54, UP5, UPT, UR70, 0x100, URZ ;  /* 0x0000010046367890 */ /* 0x000fe4000ffbe0ff */
[----:B------:R-:W-:Y:S02]  /*41e0*/  UIADD3 UR46, UP4, UPT, UR70, 0x100, URZ ;  /* 0x00000100462e7890 */ /* 0x000fe4000ff9e0ff */
[----:B------:R-:W-:Y:S02]  /*41f0*/  UIADD3 UR38, UP3, UPT, UR70, 0x100, URZ ;  /* 0x0000010046267890 */ /* 0x000fe4000ff7e0ff */
[----:B------:R-:W-:Y:S02]  /*4200*/  UIADD3 UR30, UP2, UPT, UR70, 0x180, URZ ;  /* 0x00000180461e7890 */ /* 0x000fe4000ff5e0ff */
[----:B------:R-:W-:Y:S02]  /*4210*/  UIADD3 UR22, UP1, UPT, UR70, 0x180, URZ ;  /* 0x0000018046167890 */ /* 0x000fe4000ff3e0ff */
[----:B------:R-:W-:Y:S01]  /*4220*/  UIADD3 UR14, UP0, UPT, UR70, 0x180, URZ ;  /* 0x00000180460e7890 */ /* 0x000fe2000ff1e0ff */
[----:B------:R-:W-:Y:S01]  /*4230*/  UMOV UR6, URZ ;  /* 0x000000ff00067c82 */ /* 0x000fe20008000000 */
[----:B------:R-:W-:Y:S01]  /*4240*/  UMOV UR50, URZ ;  /* 0x000000ff00327c82 */ /* 0x000fe20008000000 */
[----:B------:R-:W-:-:S02]  /*4250*/  UIADD3.X UR55, UPT, UPT, URZ, UR71, URZ, UP5, !UPT ;  /* 0x00000047ff377290 */ /* 0x000fc4000affe4ff */
[----:B------:R-:W-:Y:S02]  /*4260*/  UIADD3.X UR47, UPT, UPT, URZ, UR71, URZ, UP4, !UPT ;  /* 0x00000047ff2f7290 */ /* 0x000fe4000a7fe4ff */
[----:B------:R-:W-:Y:S02]  /*4270*/  UIADD3.X UR39, UPT, UPT, URZ, UR71, URZ, UP3, !UPT ;  /* 0x00000047ff277290 */ /* 0x000fe40009ffe4ff */
[----:B------:R-:W-:Y:S02]  /*4280*/  UIADD3.X UR31, UPT, UPT, URZ, UR71, URZ, UP2, !UPT ;  /* 0x00000047ff1f7290 */ /* 0x000fe400097fe4ff */
[----:B------:R-:W-:Y:S02]  /*4290*/  UIADD3.X UR23, UPT, UPT, URZ, UR71, URZ, UP1, !UPT ;  /* 0x00000047ff177290 */ /* 0x000fe40008ffe4ff */
[----:B------:R-:W-:Y:S01]  /*42a0*/  UIADD3.X UR15, UPT, UPT, URZ, UR71, URZ, UP0, !UPT ;  /* 0x00000047ff0f7290 */ /* 0x000fe200087fe4ff */
[----:B------:R-:W-:Y:S01]  /*42b0*/  UMOV UR42, 0x20 ;  /* 0x00000020002a7882 */ /* 0x000fe20000000000 */
[----:B------:R-:W-:Y:S01]  /*42c0*/  UMOV UR34, 0x40 ;  /* 0x0000004000227882 */ /* 0x000fe20000000000 */
[----:B------:R-:W-:Y:S01]  /*42d0*/  UMOV UR26, URZ ;  /* 0x000000ff001a7c82 */ /* 0x000fe20008000000 */
[----:B------:R-:W-:Y:S01]  /*42e0*/  UMOV UR18, 0x20 ;  /* 0x0000002000127882 */ /* 0x000fe20000000000 */
[----:B------:R-:W-:-:S07]  /*42f0*/  UMOV UR10, 0x40 ;  /* 0x00000040000a7882 */ /* 0x000fce0000000000 */
.L_x_41:
[----:B------:R-:W-:Y:S01]  /*4300*/  ULEA UR4, UR5, UR57, 0x3 ;  /* 0x0000003905047291 */ /* 0x000fe2000f8e18ff */
[----:B------:R-:W-:Y:S01]  /*4310*/  SHF.L.U32 R8, R6, 0x1f, RZ ;  /* 0x0000001f06087819 */ /* 0x000fe200000006ff */
[----:B------:R-:W-:Y:S02]  /*4320*/  UIMAD UR48, UR5, 0x6000, UR57 ;  /* 0x00006000053078a4 */ /* 0x000fe4000f8e0239 */
[----:B------:R-:W-:Y:S02]  /*4330*/  UIMAD UR40, UR5, 0x6000, UR57 ;  /* 0x00006000052878a4 */ /* 0x000fe4000f8e0239 */
[----:B------:R-:W-:Y:S02]  /*4340*/  UIMAD UR32, UR5, 0x6000, UR57 ;  /* 0x00006000052078a4 */ /* 0x000fe4000f8e0239 */
[----:B------:R-:W-:Y:S01]  /*4350*/  UIADD3 UR51, UPT, UPT, UR63, -UR6, URZ ;  /* 0x800000063f337290 */ /* 0x000fe2000fffe0ff */
[----:B-1----:R-:W1:Y:S01]  /*4360*/  SYNCS.PHASECHK.TRANS64.TRYWAIT P0, [UR4+0x48], R8 ;  /* 0x00004808ff0075a7 */ /* 0x002e620008001104 */
[----:B------:R-:W-:Y:S01]  /*4370*/  UIADD3 UR5, UPT, UPT, UR5, 0x1, URZ ;  /* 0x0000000105057890 */ /* 0x000fe2000fffe0ff */
[----:B------:R-:W-:Y:S01]  /*4380*/  UMOV UR52, UR68 ;  /* 0x0000004400347c82 */ /* 0x000fe20008000000 */
[----:B-1----:R-:W-:Y:S10]  /*4390*/  @!P0 BRA `(.L_x_39) ;  /* 0x00000080003c8947 */ /* 0x002ff40003800000 */
.L_x_108:
[----:B------:R-:W-:Y:S01]  /*43a0*/  ELECT P0, URZ, PT ;  /* 0x0000000000ff782f */ /* 0x000fe20003800000 */
[----:B------:R-:W-:Y:S02]  /*43b0*/  UISETP.NE.AND UP0, UPT, UR5, 0x5, UPT ;  /* 0x000000050500788c */ /* 0x000fe4000bf05270 */
[----:B------:R-:W-:Y:S02]  /*43c0*/  USHF.L.U32 UR51, UR51, 0x7, URZ ;  /* 0x0000000733337899 */ /* 0x000fe400080006ff */
[----:B------:R-:W-:Y:S02]  /*43d0*/  USEL UR7, URZ, 0x1, UP0 ;  /* 0x00000001ff077887 */ /* 0x000fe40008000000 */
[----:B------:R-:W-:Y:S02]  /*43e0*/  USEL UR5, UR5, URZ, UP0 ;  /* 0x000000ff05057287 */ /* 0x000fe40008000000 */
[----:B------:R-:W-:Y:S02]  /*43f0*/  UIADD3 UR48, UPT, UPT, UR48, 0x18c00, URZ ;  /* 0x00018c0030307890 */ /* 0x000fe4000fffe0ff */
[----:B------:R-:W-:-:S02]  /*4400*/  UIADD3 UR49, UPT, UPT, UR4, 0x20, URZ ;  /* 0x0000002004317890 */ /* 0x000fc4000fffe0ff */
[----:B-1----:R-:W-:Y:S01]  /*4410*/  @P0 IMAD.MOV.U32 R4, RZ, RZ, 0x6000 ;  /* 0x00006000ff040424 */ /* 0x002fe200078e00ff */
[----:B------:R-:W-:Y:S01]  /*4420*/  UIADD3 UR40, UPT, UPT, UR40, 0x1ac00, URZ ;  /* 0x0001ac0028287890 */ /* 0x000fe2000fffe0ff */
[----:B------:R-:W-:Y:S01]  /*4430*/  LOP3.LUT R6, R6, UR7, RZ, 0x3c, !PT ;  /* 0x0000000706067c12 */ /* 0x000fe2000f8e3cff */
[----:B------:R-:W-:Y:S01]  /*4440*/  UIADD3 UR41, UPT, UPT, UR4, 0x20, URZ ;  /* 0x0000002004297890 */ /* 0x000fe2000fffe0ff */
[----:B------:R1:W-:Y:S01]  /*4450*/  @P0 SYNCS.ARRIVE.TRANS64 RZ, [UR4+0x20], R4 ;  /* 0x00002004ffff09a7 */ /* 0x0003e20008000004 */
[----:B------:R-:W-:Y:S02]  /*4460*/  UIADD3 UR32, UPT, UPT, UR32, 0x1cc00, URZ ;  /* 0x0001cc0020207890 */ /* 0x000fe4000fffe0ff */
[----:B------:R-:W-:Y:S01]  /*4470*/  UIADD3 UR33, UPT, UPT, UR4, 0x20, URZ ;  /* 0x0000002004217890 */ /* 0x000fe2000fffe0ff */
[----:B------:R-:W-:Y:S01]  /*4480*/  IMAD.U32 R8, R6, -0x80000000, RZ ;  /* 0x8000000006087824 */ /* 0x000fe200078e00ff */
[----:B------:R-:W-:Y:S01]  /*4490*/  ULEA UR4, UR5, UR57, 0x3 ;  /* 0x0000003905047291 */ /* 0x000fe2000f8e18ff */
[----:B------:R-:W-:Y:S01]  /*44a0*/  UMOV UR53, UR69 ;  /* 0x0000004500357c82 */ /* 0x000fe20008000000 */
[----:B------:R-:W-:Y:S01]  /*44b0*/  UMOV UR44, UR68 ;  /* 0x00000044002c7c82 */ /* 0x000fe20008000000 */
[----:B------:R-:W-:Y:S01]  /*44c0*/  UMOV UR45, UR69 ;  /* 0x00000045002d7c82 */ /* 0x000fe20008000000 */
[----:B------:R-:W-:Y:S01]  /*44d0*/  UMOV UR43, UR51 ;  /* 0x00000033002b7c82 */ /* 0x000fe20008000000 */
[----:B------:R-:W-:Y:S01]  /*44e0*/  UMOV UR36, UR68 ;  /* 0x0000004400247c82 */ /* 0x000fe20008000000 */
[----:B------:R-:W-:Y:S01]  /*44f0*/  UMOV UR37, UR69 ;  /* 0x0000004500257c82 */ /* 0x000fe20008000000 */
[----:B------:R-:W-:Y:S01]  /*4500*/  UMOV UR35, UR51 ;  /* 0x0000003300237c82 */ /* 0x000fe20008000000 */
[----:B------:R1:W-:Y:S01]  /*4510*/  UTMALDG.4D [UR48], [UR54], desc[URZ] ;  /* 0x0000ff30360075b4 */ /* 0x0003e20008019000 */
[----:B------:R1:W-:Y:S01]  /*4520*/  UTMALDG.4D [UR40], [UR46], desc[URZ] ;  /* 0x0000ff282e0075b4 */ /* 0x0003e20008019000 */
[----:B------:R1:W-:Y:S01]  /*4530*/  UTMALDG.4D [UR32], [UR38], desc[URZ] ;  /* 0x0000ff20260075b4 */ /* 0x0003e20008019000 */
[----:B------:R-:W2:Y:S02]  /*4540*/  SYNCS.PHASECHK.TRANS64.TRYWAIT P0, [UR4+0x48], R8 ;  /* 0x00004808ff0075a7 */ /* 0x000ea40008001104 */
[----:B-12---:R-:W-:Y:S05]  /*4550*/  @!P0 BRA `(.L_x_40) ;  /* 0x0000007c00e88947 */ /* 0x006fea0003800000 */
.L_x_110:
[----:B------:R-:W-:Y:S01]  /*4560*/  ELECT P0, URZ, PT ;  /* 0x0000000000ff782f */ /* 0x000fe20003800000 */
[----:B------:R-:W-:Y:S02]  /*4570*/  UIMAD UR24, UR5, 0x6000, UR57 ;  /* 0x00006000051878a4 */ /* 0x000fe4000f8e0239 */
[----:B------:R-:W-:Y:S02]  /*4580*/  UIMAD UR16, UR5, 0x6000, UR57 ;  /* 0x00006000051078a4 */ /* 0x000fe4000f8e0239 */
[----:B------:R-:W-:Y:S02]  /*4590*/  UIMAD UR8, UR5, 0x6000, UR57 ;  /* 0x00006000050878a4 */ /* 0x000fe4000f8e0239 */
[----:B------:R-:W-:Y:S02]  /*45a0*/  UIADD3 UR25, UPT, UPT, UR4, 0x20, URZ ;  /* 0x0000002004197890 */ /* 0x000fe4000fffe0ff */
[----:B------:R-:W-:Y:S02]  /*45b0*/  UIADD3 UR24, UPT, UPT, UR24, 0x18c00, URZ ;  /* 0x00018c0018187890 */ /* 0x000fe4000fffe0ff */
[----:B------:R-:W-:-:S02]  /*45c0*/  UIADD3 UR17, UPT, UPT, UR4, 0x20, URZ ;  /* 0x0000002004117890 */ /* 0x000fc4000fffe0ff */
[----:B------:R2:W-:Y:S01]  /*45d0*/  @P0 SYNCS.ARRIVE.TRANS64 RZ, [UR4+0x20], R5 ;  /* 0x00002005ffff09a7 */ /* 0x0005e20008000004 */
[----:B------:R-:W-:Y:S02]  /*45e0*/  UIADD3 UR16, UPT, UPT, UR16, 0x1ac00, URZ ;  /* 0x0001ac0010107890 */ /* 0x000fe4000fffe0ff */
[----:B------:R-:W-:Y:S02]  /*45f0*/  UIADD3 UR9, UPT, UPT, UR4, 0x20, URZ ;  /* 0x0000002004097890 */ /* 0x000fe4000fffe0ff */
[----:B------:R-:W-:Y:S01]  /*4600*/  UIADD3 UR8, UPT, UPT, UR8, 0x1cc00, URZ ;  /* 0x0001cc0008087890 */ /* 0x000fe2000fffe0ff */
[----:B------:R-:W-:Y:S01]  /*4610*/  UMOV UR27, UR51 ;  /* 0x00000033001b7c82 */ /* 0x000fe20008000000 */
        /* <DEDUP_REMOVED lines=9> */
[----:B------:R-:W-:-:S02]  /*46b0*/  UIADD3 UR4, UPT, UPT, UR5, 0x1, URZ ;  /* 0x0000000105047890 */ /* 0x000fc4000fffe0ff */
[----:B------:R-:W-:Y:S02]  /*46c0*/  UIADD3 UR6, UPT, UPT, UR6, 0x1, URZ ;  /* 0x0000000106067890 */ /* 0x000fe4000fffe0ff */
[----:B------:R-:W-:Y:S01]  /*46d0*/  UISETP.NE.AND UP0, UPT, UR4, 0x5, UPT ;  /* 0x000000050400788c */ /* 0x000fe2000bf05270 */
[----:B------:R2:W-:Y:S03]  /*46e0*/  UTMALDG.4D [UR16], [UR22], desc[URZ] ;  /* 0x0000ff10160075b4 */ /* 0x0005e60008019000 */
[----:B------:R-:W-:Y:S02]  /*46f0*/  USEL UR5, UR4, URZ, UP0 ;  /* 0x000000ff04057287 */ /* 0x000fe40008000000 */
[----:B------:R-:W-:Y:S02]  /*4700*/  USEL UR4, URZ, 0x1, UP0 ;  /* 0x00000001ff047887 */ /* 0x000fe40008000000 */
[----:B------:R-:W-:Y:S01]  /*4710*/  UISETP.NE.AND UP0, UPT, UR6, UR62, UPT ;  /* 0x0000003e0600728c */ /* 0x000fe2000bf05270 */
[----:B------:R2:W-:Y:S03]  /*4720*/  UTMALDG.4D [UR8], [UR14], desc[URZ] ;  /* 0x0000ff080e0075b4 */ /* 0x0005e60008019000 */
[----:B------:R-:W-:-:S05]  /*4730*/  LOP3.LUT R6, R6, UR4, RZ, 0x3c, !PT ;  /* 0x0000000406067c12 */ /* 0x000fca000f8e3cff */
[----:B--2---:R-:W-:Y:S05]  /*4740*/  BRA.U UP0, `(.L_x_41) ;  /* 0xfffffff900ec7547 */ /* 0x004fea000b83ffff */
.L_x_38:
[----:B------:R-:W2:Y:S01]  /*4750*/  LDCU UR6, c[0x0][0x610] ;  /* 0x0000c200ff0677ac */ /* 0x000ea20008000800 */
[----:B------:R-:W3:Y:S01]  /*4760*/  LDCU.U8 UR10, c[0x0][0x614] ;  /* 0x0000c280ff0a77ac */ /* 0x000ee20008000000 */
[----:B------:R-:W-:Y:S01]  /*4770*/  UIADD3 UR72, UPT, UPT, UR74, UR72, URZ ;  /* 0x000000484a487290 */ /* 0x000fe2000fffe0ff */
[----:B------:R-:W4:Y:S01]  /*4780*/  LDCU.U8 UR4, c[0x0][0x615] ;  /* 0x0000c2a0ff0477ac */ /* 0x000f220008000000 */
[----:B------:R-:W5:Y:S02]  /*4790*/  LDCU.64 UR8, c[0x0][0x618] ;  /* 0x0000c300ff0877ac */ /* 0x000f640008000a00 */
[----:B--2---:R-:W-:Y:S01]  /*47a0*/  UIMAD.WIDE.U32 UR6, UR72, UR6, URZ ;  /* 0x00000006480672a5 */ /* 0x004fe2000f8e00ff */
[----:B------:R-:W2:Y:S01]  /*47b0*/  LDCU.U8 UR11, c[0x0][0x620] ;  /* 0x0000c400ff0b77ac */ /* 0x000ea20008000000 */
[----:B------:R-:W1:Y:S05]  /*47c0*/  LDCU UR59, c[0x0][0x60c] ;  /* 0x0000c180ff3b77ac */ /* 0x000e6a0008000800 */
[----:B------:R-:W-:-:S02]  /*47d0*/  UMOV UR6, UR7 ;  /* 0x0000000700067c82 */ /* 0x000fc40008000000 */
[----:B------:R-:W-:-:S04]  /*47e0*/  UIADD3 UR68, UPT, UPT, UR72, -UR6, URZ ;  /* 0x8000000648447290 */ /* 0x000fc8000fffe0ff */
[----:B---3--:R-:W-:Y:S01]  /*47f0*/  USHF.R.U32.HI UR68, URZ, UR10, UR68 ;  /* 0x0000000aff447299 */ /* 0x008fe20008011644 */
[----:B------:R-:W3:Y:S03]  /*4800*/  LDCU.U8 UR10, c[0x0][0x621] ;  /* 0x0000c420ff0a77ac */ /* 0x000ee60008000000 */
[----:B------:R-:W-:-:S04]  /*4810*/  UIADD3 UR68, UPT, UPT, UR6, UR68, URZ ;  /* 0x0000004406447290 */ /* 0x000fc8000fffe0ff */
[----:B----4-:R-:W-:-:S04]  /*4820*/  USHF.R.U32.HI UR68, URZ, UR4, UR68 ;  /* 0x00000004ff447299 */ /* 0x010fc80008011644 */
[----:B-----5:R-:W-:-:S07]  /*4830*/  UIMAD.WIDE.U32 UR6, UR68, UR9, URZ ;  /* 0x00000009440672a5 */ /* 0x020fce000f8e00ff */
[----:B------:R-:W-:Y:S02]  /*4840*/  UMOV UR4, UR7 ;  /* 0x0000000700047c82 */ /* 0x000fe40008000000 */
[----:B------:R-:W-:Y:S02]  /*4850*/  UIADD3 UR6, UPT, UPT, UR68, -UR4, URZ ;  /* 0x8000000444067290 */ /* 0x000fe4000fffe0ff */
[----:B------:R-:W4:Y:S02]  /*4860*/  LDCU UR7, c[0x0][0x624] ;  /* 0x0000c480ff0777ac */ /* 0x000f240008000800 */
[----:B--2---:R-:W-:-:S04]  /*4870*/  USHF.R.U32.HI UR6, URZ, UR11, UR6 ;  /* 0x0000000bff067299 */ /* 0x004fc80008011606 */
[----:B------:R-:W-:Y:S02]  /*4880*/  UIADD3 UR4, UPT, UPT, UR4, UR6, URZ ;  /* 0x0000000604047290 */ /* 0x000fe4000fffe0ff */
[----:B------:R-:W-:Y:S02]  /*4890*/  UIADD3 UR6, UPT, UPT, -UR68, URZ, URZ ;  /* 0x000000ff44067290 */ /* 0x000fe4000fffe1ff */
[----:B---3--:R-:W-:Y:S02]  /*48a0*/  USHF.R.U32.HI UR69, URZ, UR10, UR4 ;  /* 0x0000000aff457299 */ /* 0x008fe40008011604 */
[----:B-1----:R-:W-:Y:S02]  /*48b0*/  UIMAD UR59, UR59, UR6, UR72 ;  /* 0x000000063b3b72a4 */ /* 0x002fe4000f8e0248 */
[----:B------:R-:W-:Y:S02]  /*48c0*/  UIADD3 UR4, UPT, UPT, -UR69, URZ, URZ ;  /* 0x000000ff45047290 */ /* 0x000fe4000fffe1ff */
[----:B----4-:R-:W-:-:S02]  /*48d0*/  UISETP.GE.AND UP0, UPT, UR72, UR7, UPT ;  /* 0x000000074800728c */ /* 0x010fc4000bf06270 */
[----:B------:R-:W-:-:S07]  /*48e0*/  UIMAD UR68, UR8, UR4, UR68 ;  /* 0x00000004084472a4 */ /* 0x000fce000f8e0244 */
[----:B------:R-:W-:Y:S05]  /*48f0*/  BRA.U !UP0, `(.L_x_42) ;  /* 0xffffffed08e87547 */ /* 0x000fea000b83ffff */
.L_x_33:
[----:B------:R-:W-:Y:S01]  /*4900*/  UISETP.NE.AND UP0, UPT, UR5, 0x4, UPT ;  /* 0x000000040500788c */ /* 0x000fe2000bf05270 */
[----:B------:R-:W1:Y:S01]  /*4910*/  S2UR UR7, SR_CgaCtaId ;  /* 0x00000000000779c3 */ /* 0x000e620000008800 */
[----:B------:R-:W-:-:S04]  /*4920*/  UIADD3 UR4, UPT, UPT, UR5, 0x2, URZ ;  /* 0x0000000205047890 */ /* 0x000fc8000fffe0ff */
[----:B------:R-:W-:-:S04]  /*4930*/  USEL UR4, UR4, 0x1, UP0 ;  /* 0x0000000104047887 */ /* 0x000fc80008000000 */
[----:B------:R-:W-:Y:S02]  /*4940*/  UISETP.NE.AND UP1, UPT, UR4, 0x5, UPT ;  /* 0x000000050400788c */ /* 0x000fe4000bf25270 */
[----:B------:R-:W-:-:S04]  /*4950*/  UIADD3 UR6, UPT, UPT, UR4, 0x1, URZ ;  /* 0x0000000104067890 */ /* 0x000fc8000fffe0ff */
[----:B------:R-:W-:Y:S02]  /*4960*/  USEL UR6, UR6, 0x1, UP1 ;  /* 0x0000000106067887 */ /* 0x000fe40008800000 */
[----:B------:R-:W-:Y:S02]  /*4970*/  UISETP.EQ.XOR UP1, UPT, UR5, 0x4, !UP1 ;  /* 0x000000040500788c */ /* 0x000fe4000cf22a70 */
[----:B------:R-:W-:Y:S02]  /*4980*/  UISETP.NE.AND UP0, UPT, UR6, 0x5, UPT ;  /* 0x000000050600788c */ /* 0x000fe4000bf05270 */
[----:B------:R-:W-:Y:S02]  /*4990*/  UIADD3 UR4, UPT, UPT, UR6, 0x1, URZ ;  /* 0x0000000106047890 */ /* 0x000fe4000fffe0ff */
[----:B------:R-:W-:Y:S02]  /*49a0*/  UISETP.EQ.XOR UP1, UPT, UR6, 0x5, UP1 ;  /* 0x000000050600788c */ /* 0x000fe40008f22a70 */
[----:B------:R-:W-:Y:S01]  /*49b0*/  USEL UR4, UR4, 0x1, UP0 ;  /* 0x0000000104047887 */ /* 0x000fe20008000000 */
[----:B------:R-:W-:-:S03]  /*49c0*/  UMOV UR5, 0x400 ;  /* 0x0000040000057882 */ /* 0x000fc60000000000 */
[----:B------:R-:W-:Y:S02]  /*49d0*/  UISETP.EQ.XOR UP1, UPT, UR4, 0x5, UP1 ;  /* 0x000000050400788c */ /* 0x000fe40008f22a70 */
[----:B------:R-:W-:Y:S02]  /*49e0*/  UISETP.NE.AND UP0, UPT, UR4, 0x5, UPT ;  /* 0x000000050400788c */ /* 0x000fe4000bf05270 */
[----:B------:R-:W-:Y:S02]  /*49f0*/  USEL UR6, URZ, 0x1, !UP1 ;  /* 0x00000001ff067887 */ /* 0x000fe4000c800000 */
[----:B-1----:R-:W-:Y:S02]  /*4a00*/  ULEA UR5, UR7, UR5, 0x18 ;  /* 0x0000000507057291 */ /* 0x002fe4000f8ec0ff */
[----:B------:R-:W-:Y:S02]  /*4a10*/  USEL UR4, UR4, URZ, UP0 ;  /* 0x000000ff04047287 */ /* 0x000fe40008000000 */
[----:B------:R-:W-:-:S02]  /*4a20*/  LOP3.LUT R6, R6, UR6, RZ, 0x3c, !PT ;  /* 0x0000000606067c12 */ /* 0x000fc4000f8e3cff */
[----:B------:R-:W-:Y:S02]  /*4a30*/  ULEA UR4, UR4, UR5, 0x3 ;  /* 0x0000000504047291 */ /* 0x000fe4000f8e18ff */
[----:B------:R-:W-:-:S07]  /*4a40*/  SHF.L.U32 R8, R6, 0x1f, RZ ;  /* 0x0000001f06087819 */ /* 0x000fce00000006ff */
[----:B------:R-:W1:Y:S02]  /*4a50*/  SYNCS.PHASECHK.TRANS64.TRYWAIT P0, [UR4+0x48], R8 ;  /* 0x00004808ff0075a7 */ /* 0x000e640008001104 */
[----:B-1----:R-:W-:Y:S05]  /*4a60*/  @!P0 BRA `(.L_x_43) ;  /* 0x0000007800c08947 */ /* 0x002fea0003800000 */
.L_x_112:
[----:B------:R-:W-:Y:S02]  /*4a70*/  ELECT P0, URZ, PT ;  /* 0x0000000000ff782f */ /* 0x000fe40003800000 */
[----:B------:R-:W-:-:S11]  /*4a80*/  SHF.L.U32 R6, R7, 0x1f, RZ ;  /* 0x0000001f07067819 */ /* 0x000fd600000006ff */
[----:B-1----:R-:W-:-:S04]  /*4a90*/  @P0 IMAD.MOV.U32 R4, RZ, RZ, 0x6000 ;  /* 0x00006000ff040424 */ /* 0x002fc800078e00ff */
[----:B------:R1:W-:Y:S01]  /*4aa0*/  @P0 SYNCS.ARRIVE.TRANS64 RZ, [UR4+0x20], R4 ;  /* 0x00002004ffff09a7 */ /* 0x0003e20008000004 */
[----:B------:R-:W2:Y:S02]  /*4ab0*/  SYNCS.PHASECHK.TRANS64.TRYWAIT P0, [UR5+0x18], R6 ;  /* 0x00001806ff0075a7 */ /* 0x000ea40008001105 */
[----:B-12---:R-:W-:Y:S05]  /*4ac0*/  @!P0 BRA `(.L_x_44) ;  /* 0x0000007800c48947 */ /* 0x006fea0003800000 */
.L_x_114:
[----:B------:R-:W-:-:S13]  /*4ad0*/  ELECT P0, URZ, PT ;  /* 0x0000000000ff782f */ /* 0x000fda0003800000 */
[----:B-1----:R-:W-:-:S04]  /*4ae0*/  @P0 MOV R4, 0x6000 ;  /* 0x0000600000040802 */ /* 0x002fc80000000f00 */
[----:B------:R2:W-:Y:S03]  /*4af0*/  @P0 SYNCS.ARRIVE.TRANS64 RZ, [UR5+0x8], R4 ;  /* 0x00000804ffff09a7 */ /* 0x0005e60008000005 */
.L_x_2:
[----:B------:R-:W-:-:S13]  /*4b00*/  R2UR UR4, R0 ;  /* 0x00000000000472ca */ /* 0x000fda00000e0000 */
[----:B------:R-:W-:-:S09]  /*4b10*/  UISETP.GT.AND UP0, UPT, UR4, 0x7, UPT ;  /* 0x000000070400788c */ /* 0x000fd2000bf04270 */
[----:B------:R-:W-:Y:S05]  /*4b20*/  BRA.U UP0, `(.L_x_32) ;  /* 0x0000004900dc7547 */ /* 0x000fea000b800000 */
.L_x_45:
[----:B------:R-:W-:-:S08]  /*4b30*/  NOP ;  /* 0x0000000000007918 */ /* 0x000fd00000000000 */
[----:B------:R-:W3:Y:S02]  /*4b40*/  USETMAXREG.TRY_ALLOC.CTAPOOL UP0, 0xc0 ;  /* 0x000000c0000079c8 */ /* 0x000ee40008000600 */
[----:B---3--:R-:W-:Y:S05]  /*4b50*/  BRA.U !UP0, `(.L_x_45) ;  /* 0xfffffffd08f47547 */ /* 0x008fea000b83ffff */
[----:B------:R-:W3:Y:S01]  /*4b60*/  LDCU UR6, c[0x0][0x38c] ;  /* 0x00007180ff0677ac */ /* 0x000ee20008000800 */
[----:B------:R-:W-:Y:S01]  /*4b70*/  R2UR UR8, R2 ;  /* 0x00000000020872ca */ /* 0x000fe200000e0000 */
[----:B------:R-:W5:Y:S01]  /*4b80*/  LDCU UR7, c[0x0][0x624] ;  /* 0x0000c480ff0777ac */ /* 0x000f620008000800 */
[----:B------:R-:W-:Y:S01]  /*4b90*/  UMOV UR9, 0x1 ;  /* 0x0000000100097882 */ /* 0x000fe20000000000 */
[----:B---3--:R-:W-:Y:S02]  /*4ba0*/  UIADD3 UR4, UPT, UPT, -UR6, URZ, URZ ;  /* 0x000000ff06047290 */ /* 0x008fe4000fffe1ff */
[----:B----4-:R-:W-:Y:S02]  /*4bb0*/  UIADD3 UR5, UPT, UPT, UR6, -0x1, URZ ;  /* 0xffffffff06057890 */ /* 0x010fe4000fffe0ff */
[----:B------:R-:W-:Y:S02]  /*4bc0*/  USHF.R.S32.HI UR4, URZ, 0x1f, UR4 ;  /* 0x0000001fff047899 */ /* 0x000fe40008011404 */
[----:B------:R-:W-:-:S02]  /*4bd0*/  UISETP.GT.AND UP0, UPT, UR6, URZ, UPT ;  /* 0x000000ff0600728c */ /* 0x000fc4000bf04270 */
[----:B------:R-:W-:Y:S02]  /*4be0*/  USHF.R.S32.HI UR14, URZ, 0x1f, UR5 ;  /* 0x0000001fff0e7899 */ /* 0x000fe40008011405 */
[----:B------:R-:W-:Y:S02]  /*4bf0*/  ULEA.HI UR4, UR4, -UR6, URZ, 0x7 ;  /* 0x8000000604047291 */ /* 0x000fe4000f8f38ff */
[----:B------:R-:W-:Y:S02]  /*4c00*/  ULEA.HI UR14, UR14, UR5, URZ, 0x7 ;  /* 0x000000050e0e7291 */ /* 0x000fe4000f8f38ff */
[----:B------:R-:W-:Y:S02]  /*4c10*/  USHF.R.S32.HI UR4, URZ, 0x7, UR4 ;  /* 0x00000007ff047899 */ /* 0x000fe40008011404 */
[----:B------:R-:W-:Y:S02]  /*4c20*/  USHF.R.S32.HI UR14, URZ, 0x7, UR14 ;  /* 0x00000007ff0e7899 */ /* 0x000fe4000801140e */
[----:B------:R-:W-:-:S02]  /*4c30*/  @!UP0 ULOP3.LUT UR14, URZ, UR4, URZ, 0x33, !UPT ;  /* 0x00000004ff0e8292 */ /* 0x000fc4000f8e33ff */
[----:B-----5:R-:W-:Y:S01]  /*4c40*/  UISETP.GE.AND UP0, UPT, UR8, UR7, UPT ;  /* 0x000000070800728c */ /* 0x020fe2000bf06270 */
[----:B------:R-:W-:Y:S08]  /*4c50*/  BAR.SYNC.DEFER_BLOCKING 0x2, 0x1a0 ;  /* 0x0086800000007b1d */ /* 0x000ff00000010000 */
[----:B------:R-:W-:Y:S05]  /*4c60*/  BRA.U UP0, `(.L_x_46) ;  /* 0x00000049005c7547 */ /* 0x000fea000b800000 */
[----:B------:R-:W-:Y:S01]  /*4c70*/  R2UR UR9, R0 ;  /* 0x00000000000972ca */ /* 0x000fe200000e0000 */
[----:B------:R-:W3:Y:S01]  /*4c80*/  S2UR UR12, SR_CgaCtaId ;  /* 0x00000000000c79c3 */ /* 0x000ee20000008800 */
[----:B------:R-:W-:Y:S01]  /*4c90*/  UISETP.LT.AND UP0, UPT, URZ, UR14, UPT ;  /* 0x0000000eff00728c */ /* 0x000fe2000bf01270 */
[----:B------:R-:W-:Y:S01]  /*4ca0*/  IMAD.MOV.U32 R135, RZ, RZ, -0x1 ;  /* 0xffffffffff877424 */ /* 0x000fe200078e00ff */
[----:B------:R-:W-:Y:S01]  /*4cb0*/  UMOV UR7, 0x400 ;  /* 0x0000040000077882 */ /* 0x000fe20000000000 */
[----:B------:R-:W-:Y:S01]  /*4cc0*/  UMOV UR8, 0x400 ;  /* 0x0000040000087882 */ /* 0x000fe20000000000 */
[----:B------:R-:W-:Y:S01]  /*4cd0*/  USEL UR5, URZ, UR14, !UP0 ;  /* 0x0000000eff057287 */ /* 0x000fe2000c000000 */
[----:B------:R-:W-:Y:S02]  /*4ce0*/  UMOV UR10, URZ ;  /* 0x000000ff000a7c82 */ /* 0x000fe40008000000 */
[----:B------:R-:W4:Y:S01]  /*4cf0*/  S2UR UR19, SR_CgaCtaId ;  /* 0x00000000001379c3 */ /* 0x000f220000008800 */
[----:B------:R-:W-:Y:S01]  /*4d00*/  UIMAD UR5, UR5, -0x80, UR6 ;  /* 0xffffff80050578a4 */ /* 0x000fe2000f8e0206 */
[----:B------:R-:W-:-:S02]  /*4d10*/  UMOV UR17, URZ ;  /* 0x000000ff00117c82 */ /* 0x000fc40008000000 */
[----:B------:R-:W-:Y:S02]  /*4d20*/  USHF.R.S32.HI UR4, URZ, 0x1f, UR9 ;  /* 0x0000001fff047899 */ /* 0x000fe40008011409 */
[----:B------:R-:W-:Y:S01]  /*4d30*/  UISETP.GT.AND UP3, UPT, UR9, 0x3, UPT ;  /* 0x000000030900788c */ /* 0x000fe2000bf64270 */
[----:B------:R-:W-:Y:S01]  /*4d40*/  IMAD R140, RZ, RZ, -UR5 ;  /* 0x80000005ff8c7e24 */ /* 0x000fe2000f8e02ff */
[----:B------:R-:W-:Y:S02]  /*4d50*/  ULEA.HI UR4, UR4, UR9, URZ, 0x2 ;  /* 0x0000000904047291 */ /* 0x000fe4000f8f10ff */
[----:B------:R-:W-:Y:S02]  /*4d60*/  UISETP.GT.AND UP2, UPT, UR9, 0x3, UPT ;  /* 0x000000030900788c */ /* 0x000fe4000bf44270 */
[----:B------:R-:W-:Y:S01]  /*4d70*/  ULOP3.LUT UR4, UR4, 0xfffffffc, URZ, 0xc0, !UPT ;  /* 0xfffffffc04047892 */ /* 0x000fe2000f8ec0ff */
[C---:B-12---:R-:W-:Y:S01]  /*4d80*/  VIADDMNMX R4, R140.reuse, 0x80, RZ, !PT ;  /* 0x000000808c047846 */ /* 0x046fe200078001ff */
[----:B------:R-:W-:Y:S01]  /*4d90*/  UISETP.GT.AND UP1, UPT, UR9, 0x3, UPT ;  /* 0x000000030900788c */ /* 0x000fe2000bf24270 */
[C---:B------:R-:W-:Y:S01]  /*4da0*/  VIADDMNMX R144, R140.reuse, 0x20, RZ, !PT ;  /* 0x000000208c907846 */ /* 0x040fe200078001ff */
[----:B------:R-:W-:Y:S01]  /*4db0*/  UIADD3 UR4, UPT, UPT, UR9, -UR4, URZ ;  /* 0x8000000409047290 */ /* 0x000fe2000fffe0ff */
[C---:B------:R-:W-:Y:S01]  /*4dc0*/  VIADDMNMX R6, R140.reuse, 0x40, RZ, !PT ;  /* 0x000000408c067846 */ /* 0x040fe200078001ff */
[----:B---3--:R-:W-:Y:S01]  /*4dd0*/  ULEA UR12, UR12, UR7, 0x18 ;  /* 0x000000070c0c7291 */ /* 0x008fe2000f8ec0ff */
[----:B------:R-:W-:Y:S01]  /*4de0*/  VIADDMNMX R140, R140, 0x60, RZ, !PT ;  /* 0x000000608c8c7846 */ /* 0x000fe200078001ff */
[----:B------:R-:W-:Y:S01]  /*4df0*/  UIADD3 UR13, UPT, UPT, UR4, 0x4, URZ ;  /* 0x00000004040d7890 */ /* 0x000fe2000fffe0ff */
[--C-:B------:R-:W-:Y:S01]  /*4e00*/  SHF.R.U32.HI R144, RZ, R144, R135.reuse ;  /* 0x00000090ff907219 */ /* 0x100fe20000011687 */
[----:B------:R-:W-:Y:S01]  /*4e10*/  @!UP3 UIADD3 UR13, UPT, UPT, UR4, URZ, URZ ;  /* 0x000000ff040db290 */ /* 0x000fe2000fffe0ff */
[--C-:B------:R-:W-:Y:S01]  /*4e20*/  SHF.R.U32.HI R141, RZ, R6, R135.reuse ;  /* 0x00000006ff8d7219 */ /* 0x100fe20000011687 */
[----:B------:R-:W-:Y:S01]  /*4e30*/  USEL UR15, URZ, 0x80, !UP2 ;  /* 0x00000080ff0f7887 */ /* 0x000fe2000d000000 */
[--C-:B------:R-:W-:Y:S01]  /*4e40*/  SHF.R.U32.HI R140, RZ, R140, R135.reuse ;  /* 0x0000008cff8c7219 */ /* 0x100fe20000011687 */
[----:B------:R-:W-:Y:S01]  /*4e50*/  USEL UR20, URZ, 0x80, !UP1 ;  /* 0x00000080ff147887 */ /* 0x000fe2000c800000 */
[----:B------:R-:W-:Y:S01]  /*4e60*/  SHF.R.U32.HI R135, RZ, R4, R135 ;  /* 0x00000004ff877219 */ /* 0x000fe20000011687 */
[----:B----4-:R-:W-:-:S02]  /*4e70*/  ULEA UR19, UR19, UR8, 0x18 ;  /* 0x0000000813137291 */ /* 0x010fc4000f8ec0ff */
[----:B------:R-:W-:Y:S02]  /*4e80*/  UIADD3 UR18, UPT, UPT, UR12, 0x8, URZ ;  /* 0x000000080c127890 */ /* 0x000fe4000fffe0ff */
[----:B------:R-:W-:Y:S02]  /*4e90*/  UIADD3 UR16, UPT, UPT, UR12, 0x8, URZ ;  /* 0x000000080c107890 */ /* 0x000fe4000fffe0ff */
[----:B------:R-:W-:Y:S01]  /*4ea0*/  UIADD3 UR13, UPT, UPT, UR13, 0x3, URZ ;  /* 0x000000030d0d7890 */ /* 0x000fe2000fffe0ff */
[----:B------:R-:W-:-:S11]  /*4eb0*/  UMOV UR9, 0x1 ;  /* 0x0000000100097882 */ /* 0x000fd60000000000 */
.L_x_54:
[----:B------:R-:W-:Y:S01]  /*4ec0*/  UMOV UR5, UR18 ;  /* 0x0000001200057c82 */ /* 0x000fe20008000000 */
[----:B------:R-:W-:Y:S02]  /*4ed0*/  USHF.L.U32 UR6, UR9, 0x1f, URZ ;  /* 0x0000001f09067899 */ /* 0x000fe400080006ff */
[----:B------:R-:W-:Y:S02]  /*4ee0*/  @!UP2 UIADD3 UR5, UPT, UPT, UR12, URZ, URZ ;  /* 0x000000ff0c05a290 */ /* 0x000fe4000fffe0ff */
[----:B------:R-:W-:Y:S02]  /*4ef0*/  USHF.L.U32 UR4, UR10, 0x1f, URZ ;  /* 0x0000001f0a047899 */ /* 0x000fe400080006ff */
[----:B------:R-:W-:Y:S01]  /*4f00*/  MOV R5, UR6 ;  /* 0x0000000600057c02 */ /* 0x000fe20008000f00 */
[----:B------:R-:W-:-:S03]  /*4f10*/  UIADD3 UR8, UPT, UPT, UR5, 0xe0, URZ ;  /* 0x000000e005087890 */ /* 0x000fc6000fffe0ff */
[----:B------:R-:W-:Y:S01]  /*4f20*/  MOV R4, UR4 ;  /* 0x0000000400047c02 */ /* 0x000fe20008000f00 */
[----:B------:R-:W1:Y:S02]  /*4f30*/  SYNCS.PHASECHK.TRANS64.TRYWAIT P0, [UR5+0xe0], R5 ;  /* 0x0000e005ff0075a7 */ /* 0x000e640008001105 */
[----:B-1----:R-:W-:Y:S06]  /*4f40*/  @!P0 BRA `(.L_x_47) ;  /* 0x0000007400c08947 */ /* 0x002fec0003800000 */
.L_x_116:
[----:B------:R-:W2:Y:S01]  /*4f50*/  SYNCS.PHASECHK.TRANS64.TRYWAIT P0, [UR5+0x70], R4 ;  /* 0x00007004ff0075a7 */ /* 0x000ea20008001105 */
[----:B------:R-:W3:Y:S01]  /*4f60*/  S2R R134, SR_TID.X ;  /* 0x0000000000867919 */ /* 0x000ee20000002100 */
[----:B------:R-:W-:Y:S02]  /*4f70*/  IMAD.U32 R148, RZ, RZ, UR15 ;  /* 0x0000000fff947e24 */ /* 0x000fe4000f8e00ff */
[----:B---3--:R-:W-:-:S05]  /*4f80*/  IMAD.U32 R5, R134, 0x10000, RZ ;  /* 0x0001000086057824 */ /* 0x008fca00078e00ff */
[----:B------:R-:W-:-:S04]  /*4f90*/  LOP3.LUT R148, R148, 0x600000, R5, 0xf8, !PT ;  /* 0x0060000094947812 */ /* 0x000fc800078ef805 */
[----:B------:R-:W-:Y:S01]  /*4fa0*/  R2UR UR6, R148 ;  /* 0x00000000940672ca */ /* 0x000fe200000e0000 */
[----:B--2---:R-:W-:-:S14]  /*4fb0*/  @!P0 BRA `(.L_x_48) ;  /* 0x0000007400c08947 */ /* 0x004fdc0003800000 */
.L_x_118:
[----:B------:R-:W2:Y:S01]  /*4fc0*/  LDTM.x32 R100, tmem[UR6] ;  /* 0x00000006006479ee */ /* 0x000ea200082c0000 */
[----:B------:R-:W-:Y:S01]  /*4fd0*/  LOP3.LUT R145, R148, 0x20, RZ, 0xfc, !PT ;  /* 0x0000002094917812 */ /* 0x000fe200078efcff */
[----:B------:R-:W-:Y:S01]  /*4fe0*/  ULOP3.LUT UR10, UR10, 0x1, URZ, 0x3c, !UPT ;  /* 0x000000010a0a7892 */ /* 0x000fe2000f8e3cff */
[----:B------:R-:W-:Y:S01]  /*4ff0*/  R2P PR, R144, 0x7e ;  /* 0x0000007e90007804 */ /* 0x000fe20000000000 */
[----:B------:R-:W-:Y:S01]  /*5000*/  UISETP.GE.AND UP0, UPT, UR14, 0x1, UPT ;  /* 0x000000010e00788c */ /* 0x000fe2000bf06270 */
[----:B------:R-:W-:Y:S02]  /*5010*/  R2UR UR4, R145 ;  /* 0x00000000910472ca */ /* 0x000fe400000e0000 */
[C---:B------:R-:W-:Y:S02]  /*5020*/  LOP3.LUT R149, R148.reuse, 0x40, RZ, 0xfc, !PT ;  /* 0x0000004094957812 */ /* 0x040fe400078efcff */
[----:B------:R-:W-:Y:S02]  /*5030*/  LOP3.LUT R156, R148, 0x60, RZ, 0xfc, !PT ;  /* 0x00000060949c7812 */ /* 0x000fe400078efcff */
[----:B------:R-:W-:-:S02]  /*5040*/  R2UR UR6, R149 ;  /* 0x00000000950672ca */ /* 0x000fc400000e0000 */
[----:B------:R-:W-:-:S05]  /*5050*/  LOP3.LUT R157, R148, 0x50, RZ, 0xfc, !PT ;  /* 0x00000050949d7812 */ /* 0x000fca00078efcff */
[----:B------:R-:W3:Y:S01]  /*5060*/  LDTM.x32 R68, tmem[UR4] ;  /* 0x00000004004479ee */ /* 0x000ee200082c0000 */
[----:B------:R-:W-:Y:S02]  /*5070*/  R2UR UR4, R149 ;  /* 0x00000000950472ca */ /* 0x000fe400000e0000 */
[----:B--2---:R-:W-:Y:S02]  /*5080*/  SEL R151, R101, 0xff800000, P1 ;  /* 0xff80000065977807 */ /* 0x004fe40000800000 */
[----:B------:R-:W-:Y:S02]  /*5090*/  SEL R102, R102, 0xff800000, P2 ;  /* 0xff80000066667807 */ /* 0x000fe40001000000 */
[----:B------:R-:W-:Y:S02]  /*50a0*/  SEL R103, R103, 0xff800000, P3 ;  /* 0xff80000067677807 */ /* 0x000fe40001800000 */
[----:B------:R-:W-:Y:S02]  /*50b0*/  SEL R104, R104, 0xff800000, P4 ;  /* 0xff80000068687807 */ /* 0x000fe40002000000 */
[----:B------:R-:W-:-:S03]  /*50c0*/  SEL R105, R105, 0xff800000, P5 ;  /* 0xff80000069697807 */ /* 0x000fc60002800000 */
[----:B------:R-:W2:Y:S01]  /*50d0*/  LDTM.x32 R36, tmem[UR4] ;  /* 0x00000004002479ee */ /* 0x000ea200082c0000 */
[----:B------:R-:W-:Y:S02]  /*50e0*/  SEL R152, R106, 0xff800000, P6 ;  /* 0xff8000006a987807 */ /* 0x000fe40003000000 */
[----:B------:R-:W-:Y:S02]  /*50f0*/  R2P PR, R144.B1, 0x7f ;  /* 0x0000007f90007804 */ /* 0x000fe40000001000 */
[----:B------:R-:W-:-:S03]  /*5100*/  R2UR UR4, R156 ;  /* 0x000000009c0472ca */ /* 0x000fc600000e0000 */
[----:B------:R-:W-:Y:S02]  /*5110*/  SEL R108, R108, 0xff800000, P0 ;  /* 0xff8000006c6c7807 */ /* 0x000fe40000000000 */
[----:B------:R-:W-:Y:S02]  /*5120*/  SEL R109, R109, 0xff800000, P1 ;  /* 0xff8000006d6d7807 */ /* 0x000fe40000800000 */
[----:B------:R-:W-:Y:S02]  /*5130*/  SEL R110, R110, 0xff800000, P2 ;  /* 0xff8000006e6e7807 */ /* 0x000fe40001000000 */
[----:B------:R-:W-:Y:S02]  /*5140*/  SEL R111, R111, 0xff800000, P3 ;  /* 0xff8000006f6f7807 */ /* 0x000fe40001800000 */
[----:B------:R-:W-:Y:S02]  /*5150*/  SEL R112, R112, 0xff800000, P4 ;  /* 0xff80000070707807 */ /* 0x000fe40002000000 */
[----:B------:R-:W-:Y:S01]  /*5160*/  SEL R113, R113, 0xff800000, P5 ;  /* 0xff80000071717807 */ /* 0x000fe20002800000 */
[----:B-1----:R-:W1:Y:S01]  /*5170*/  LDTM.x32 R4, tmem[UR4] ;  /* 0x00000004000479ee */ /* 0x002e6200082c0000 */
[----:B------:R-:W-:Y:S01]  /*5180*/  SEL R154, R114, 0xff800000, P6 ;  /* 0xff800000729a7807 */ /* 0x000fe20003000000 */
[----:B------:R-:W4:Y:S01]  /*5190*/  LDCU UR4, c[0x0][0x600] ;  /* 0x0000c000ff0477ac */ /* 0x000f220008000800 */
[----:B------:R-:W-:-:S05]  /*51a0*/  R2P PR, R144.B2, 0x7f ;  /* 0x0000007f90007804 */ /* 0x000fca0000002000 */
[----:B------:R-:W-:Y:S02]  /*51b0*/  SEL R116, R116, 0xff800000, P0 ;  /* 0xff80000074747807 */ /* 0x000fe40000000000 */
[----:B------:R-:W-:Y:S02]  /*51c0*/  SEL R117, R117, 0xff800000, P1 ;  /* 0xff80000075757807 */ /* 0x000fe40000800000 */
[----:B------:R-:W-:Y:S02]  /*51d0*/  SEL R118, R118, 0xff800000, P2 ;  /* 0xff80000076767807 */ /* 0x000fe40001000000 */
[----:B------:R-:W-:Y:S02]  /*51e0*/  SEL R119, R119, 0xff800000, P3 ;  /* 0xff80000077777807 */ /* 0x000fe40001800000 */
[----:B------:R-:W-:Y:S02]  /*51f0*/  SEL R120, R120, 0xff800000, P4 ;  /* 0xff80000078787807 */ /* 0x000fe40002000000 */
[----:B------:R-:W-:-:S02]  /*5200*/  SEL R121, R121, 0xff800000, P5 ;  /* 0xff80000079797807 */ /* 0x000fc40002800000 */
[----:B------:R-:W-:Y:S02]  /*5210*/  SEL R122, R122, 0xff800000, P6 ;  /* 0xff8000007a7a7807 */ /* 0x000fe40003000000 */
[----:B------:R-:W-:-:S05]  /*5220*/  R2P PR, R144.B3, 0x7f ;  /* 0x0000007f90007804 */ /* 0x000fca0000003000 */
[----:B------:R-:W-:Y:S02]  /*5230*/  SEL R125, R125, 0xff800000, P1 ;  /* 0xff8000007d7d7807 */ /* 0x000fe40000800000 */
[----:B------:R-:W-:Y:S02]  /*5240*/  SEL R126, R126, 0xff800000, P2 ;  /* 0xff8000007e7e7807 */ /* 0x000fe40001000000 */
[----:B------:R-:W-:Y:S02]  /*5250*/  SEL R127, R127, 0xff800000, P3 ;  /* 0xff8000007f7f7807 */ /* 0x000fe40001800000 */
[----:B------:R-:W-:Y:S02]  /*5260*/  SEL R128, R128, 0xff800000, P4 ;  /* 0xff80000080807807 */ /* 0x000fe40002000000 */
[----:B------:R-:W-:Y:S02]  /*5270*/  SEL R129, R129, 0xff800000, P5 ;  /* 0xff80000081817807 */ /* 0x000fe40002800000 */
[----:B------:R-:W-:-:S02]  /*5280*/  SEL R130, R130, 0xff800000, P6 ;  /* 0xff80000082827807 */ /* 0x000fc40003000000 */
[----:B------:R-:W-:Y:S02]  /*5290*/  R2P PR, R141, 0x7e ;  /* 0x0000007e8d007804 */ /* 0x000fe40000000000 */
[----:B------:R-:W-:-:S03]  /*52a0*/  SEL R124, R124, 0xff800000, P0 ;  /* 0xff8000007c7c7807 */ /* 0x000fc60000000000 */
[----:B---3--:R-:W-:Y:S02]  /*52b0*/  SEL R101, R69, 0xff800000, P1 ;  /* 0xff80000045657807 */ /* 0x008fe40000800000 */
[----:B------:R-:W-:Y:S02]  /*52c0*/  SEL R70, R70, 0xff800000, P2 ;  /* 0xff80000046467807 */ /* 0x000fe40001000000 */
[----:B------:R-:W-:Y:S02]  /*52d0*/  SEL R71, R71, 0xff800000, P3 ;  /* 0xff80000047477807 */ /* 0x000fe40001800000 */
[----:B------:R-:W-:Y:S02]  /*52e0*/  SEL R72, R72, 0xff800000, P4 ;  /* 0xff80000048487807 */ /* 0x000fe40002000000 */
[----:B------:R-:W-:Y:S02]  /*52f0*/  SEL R73, R73, 0xff800000, P5 ;  /* 0xff80000049497807 */ /* 0x000fe40002800000 */
[----:B------:R-:W-:-:S02]  /*5300*/  SEL R106, R74, 0xff800000, P6 ;  /* 0xff8000004a6a7807 */ /* 0x000fc40003000000 */
        /* <DEDUP_REMOVED lines=25> */
[----:B--2---:R-:W-:Y:S02]  /*54a0*/  SEL R69, R37, 0xff800000, P1 ;  /* 0xff80000025457807 */ /* 0x004fe40000800000 */
        /* <DEDUP_REMOVED lines=30> */
[----:B-1----:R-:W-:Y:S02]  /*5690*/  SEL R37, R5, 0xff800000, P1 ;  /* 0xff80000005257807 */ /* 0x002fe40000800000 */
[----:B------:R-:W-:Y:S02]  /*56a0*/  SEL R52, R6, 0xff800000, P2 ;  /* 0xff80000006347807 */ /* 0x000fe40001000000 */
[----:B------:R-:W-:Y:S02]  /*56b0*/  SEL R53, R7, 0xff800000, P3 ;  /* 0xff80000007357807 */ /* 0x000fe40001800000 */
[----:B------:R-:W-:Y:S02]  /*56c0*/  SEL R54, R8, 0xff800000, P4 ;  /* 0xff80000008367807 */ /* 0x000fe40002000000 */
[----:B------:R-:W-:Y:S02]  /*56d0*/  SEL R55, R9, 0xff800000, P5 ;  /* 0xff80000009377807 */ /* 0x000fe40002800000 */
[----:B------:R-:W-:-:S02]  /*56e0*/  SEL R42, R10, 0xff800000, P6 ;  /* 0xff8000000a2a7807 */ /* 0x000fc40003000000 */
[----:B------:R-:W-:Y:S02]  /*56f0*/  R2P PR, R135.B1, 0x7f ;  /* 0x0000007f87007804 */ /* 0x000fe40000001000 */
[----:B------:R-:W-:Y:S02]  /*5700*/  LOP3.LUT R5, R144, 0x1, RZ, 0xc0, !PT ;  /* 0x0000000190057812 */ /* 0x000fe400078ec0ff */
[----:B------:R-:W-:Y:S02]  /*5710*/  FMNMX R6, R102, R103, !PT ;  /* 0x0000006766067209 */ /* 0x000fe40007800000 */
[----:B------:R-:W-:Y:S01]  /*5720*/  SEL R56, R12, 0xff800000, P0 ;  /* 0xff8000000c387807 */ /* 0x000fe20000000000 */
[----:B------:R-:W-:Y:S01]  /*5730*/  IMAD.U32 R12, RZ, RZ, UR13 ;  /* 0x0000000dff0c7e24 */ /* 0x000fe2000f8e00ff */
[----:B------:R-:W-:Y:S02]  /*5740*/  SEL R57, R13, 0xff800000, P1 ;  /* 0xff8000000d397807 */ /* 0x000fe40000800000 */
[----:B------:R-:W-:-:S02]  /*5750*/  SEL R60, R14, 0xff800000, P2 ;  /* 0xff8000000e3c7807 */ /* 0x000fc40001000000 */
[----:B------:R-:W-:Y:S02]  /*5760*/  SEL R61, R15, 0xff800000, P3 ;  /* 0xff8000000f3d7807 */ /* 0x000fe40001800000 */
[----:B------:R-:W-:Y:S02]  /*5770*/  SEL R62, R16, 0xff800000, P4 ;  /* 0xff800000103e7807 */ /* 0x000fe40002000000 */
[----:B------:R-:W-:Y:S02]  /*5780*/  SEL R63, R17, 0xff800000, P5 ;  /* 0xff800000113f7807 */ /* 0x000fe40002800000 */
[----:B------:R-:W-:Y:S01]  /*5790*/  SEL R50, R18, 0xff800000, P6 ;  /* 0xff80000012327807 */ /* 0x000fe20003000000 */
[----:B------:R1:W-:Y:S06]  /*57a0*/  BAR.ARV R12, 0x40 ;  /* 0x0001000c0000751d */ /* 0x0003ec0000002000 */
[----:B------:R-:W-:-:S02]  /*57b0*/  R2P PR, R135.B2, 0x7f ;  /* 0x0000007f87007804 */ /* 0x000fc40000002000 */
[----:B------:R-:W-:-:S03]  /*57c0*/  FMNMX3 R6, R6, R110, R111, !PT ;  /* 0x0000006e06067276 */ /* 0x000fc6000780006f */
[----:B------:R-:W-:Y:S02]  /*57d0*/  SEL R20, R20, 0xff800000, P0 ;  /* 0xff80000014147807 */ /* 0x000fe40000000000 */
[----:B------:R-:W-:Y:S02]  /*57e0*/  SEL R21, R21, 0xff800000, P1 ;  /* 0xff80000015157807 */ /* 0x000fe40000800000 */
[----:B------:R-:W-:Y:S02]  /*57f0*/  SEL R22, R22, 0xff800000, P2 ;  /* 0xff80000016167807 */ /* 0x000fe40001000000 */
[----:B------:R-:W-:Y:S02]  /*5800*/  SEL R23, R23, 0xff800000, P3 ;  /* 0xff80000017177807 */ /* 0x000fe40001800000 */
[----:B------:R-:W-:Y:S02]  /*5810*/  SEL R24, R24, 0xff800000, P4 ;  /* 0xff80000018187807 */ /* 0x000fe40002000000 */
[----:B------:R-:W-:-:S02]  /*5820*/  SEL R25, R25, 0xff800000, P5 ;  /* 0xff80000019197807 */ /* 0x000fc40002800000 */
[----:B------:R-:W-:Y:S02]  /*5830*/  SEL R26, R26, 0xff800000, P6 ;  /* 0xff8000001a1a7807 */ /* 0x000fe40003000000 */
[----:B------:R-:W-:Y:S02]  /*5840*/  R2P PR, R135.B3, 0x7f ;  /* 0x0000007f87007804 */ /* 0x000fe40000003000 */
[----:B------:R-:W-:-:S03]  /*5850*/  FMNMX3 R6, R6, R118, R119, !PT ;  /* 0x0000007606067276 */ /* 0x000fc60007800077 */
[----:B------:R-:W-:Y:S02]  /*5860*/  SEL R28, R28, 0xff800000, P0 ;  /* 0xff8000001c1c7807 */ /* 0x000fe40000000000 */
[----:B------:R-:W-:Y:S02]  /*5870*/  ISETP.NE.U32.AND P0, PT, R5, 0x1, PT ;  /* 0x000000010500780c */ /* 0x000fe40003f05070 */
[----:B------:R-:W-:Y:S02]  /*5880*/  LOP3.LUT R5, R141, 0x1, RZ, 0xc0, !PT ;  /* 0x000000018d057812 */ /* 0x000fe400078ec0ff */
[----:B------:R-:W-:Y:S02]  /*5890*/  SEL R150, R100, 0xff800000, !P0 ;  /* 0xff80000064967807 */ /* 0x000fe40004000000 */
[----:B------:R-:W-:Y:S02]  /*58a0*/  LOP3.LUT P0, RZ, R144, 0x80, RZ, 0xc0, !PT ;  /* 0x0000008090ff7812 */ /* 0x000fe4000780c0ff */
[----:B------:R-:W-:-:S02]  /*58b0*/  FMNMX R7, R150, R151, !PT ;  /* 0x0000009796077209 */ /* 0x000fc40007800000 */
[----:B------:R-:W-:Y:S02]  /*58c0*/  SEL R153, R107, 0xff800000, P0 ;  /* 0xff8000006b997807 */ /* 0x000fe40000000000 */
[C---:B------:R-:W-:Y:S02]  /*58d0*/  LOP3.LUT P0, RZ, R144.reuse, 0x8000, RZ, 0xc0, !PT ;  /* 0x0000800090ff7812 */ /* 0x040fe4000780c0ff */
[----:B------:R-:W-:Y:S02]  /*58e0*/  FMNMX3 R7, R7, R108, R109, !PT ;  /* 0x0000006c07077276 */ /* 0x000fe4000780006d */
[----:B------:R-:W-:Y:S02]  /*58f0*/  SEL R155, R115, 0xff800000, P0 ;  /* 0xff800000739b7807 */ /* 0x000fe40000000000 */
[----:B------:R-:W-:Y:S02]  /*5900*/  LOP3.LUT P0, RZ, R144, 0x800000, RZ, 0xc0, !PT ;  /* 0x0080000090ff7812 */ /* 0x000fe4000780c0ff */
[----:B------:R-:W-:-:S02]  /*5910*/  FMNMX3 R7, R7, R116, R117, !PT ;  /* 0x0000007407077276 */ /* 0x000fc40007800075 */
[----:B------:R-:W-:Y:S02]  /*5920*/  SEL R123, R123, 0xff800000, P0 ;  /* 0xff8000007b7b7807 */ /* 0x000fe40000000000 */
[----:B------:R-:W-:Y:S02]  /*5930*/  ISETP.GT.AND P0, PT, R144, -0x1, PT ;  /* 0xffffffff9000780c */ /* 0x000fe40003f04270 */
[----:B------:R-:W-:Y:S02]  /*5940*/  FMNMX3 R7, R7, R124, R125, !PT ;  /* 0x0000007c07077276 */ /* 0x000fe4000780007d */
[----:B------:R-:W-:Y:S02]  /*5950*/  SEL R131, R131, 0xff800000, !P0 ;  /* 0xff80000083837807 */ /* 0x000fe40004000000 */
[----:B------:R-:W-:Y:S02]  /*5960*/  ISETP.NE.U32.AND P0, PT, R5, 0x1, PT ;  /* 0x000000010500780c */ /* 0x000fe40003f05070 */
[----:B------:R-:W-:-:S02]  /*5970*/  LOP3.LUT R5, R140, 0x1, RZ, 0xc0, !PT ;  /* 0x000000018c057812 */ /* 0x000fc400078ec0ff */
[----:B------:R-:W-:Y:S02]  /*5980*/  SEL R100, R68, 0xff800000, !P0 ;  /* 0xff80000044647807 */ /* 0x000fe40004000000 */
[----:B------:R-:W-:Y:S02]  /*5990*/  LOP3.LUT P0, RZ, R141, 0x80, RZ, 0xc0, !PT ;  /* 0x000000808dff7812 */ /* 0x000fe4000780c0ff */
[----:B------:R-:W-:Y:S02]  /*59a0*/  FMNMX3 R6, R6, R126, R127, !PT ;  /* 0x0000007e06067276 */ /* 0x000fe4000780007f */
[----:B------:R-:W-:Y:S02]  /*59b0*/  SEL R107, R75, 0xff800000, P0 ;  /* 0xff8000004b6b7807 */ /* 0x000fe40000000000 */
[----:B------:R-:W-:Y:S02]  /*59c0*/  LOP3.LUT P0, RZ, R141, 0x8000, RZ, 0xc0, !PT ;  /* 0x000080008dff7812 */ /* 0x000fe4000780c0ff */
[----:B------:R-:W-:-:S02]  /*59d0*/  FMNMX3 R7, R7, R100, R101, !PT ;  /* 0x0000006407077276 */ /* 0x000fc40007800065 */
[----:B------:R-:W-:Y:S02]  /*59e0*/  SEL R115, R83, 0xff800000, P0 ;  /* 0xff80000053737807 */ /* 0x000fe40000000000 */
[----:B------:R-:W-:Y:S02]  /*59f0*/  LOP3.LUT P0, RZ, R141, 0x800000, RZ, 0xc0, !PT ;  /* 0x008000008dff7812 */ /* 0x000fe4000780c0ff */
[----:B------:R-:W-:Y:S02]  /*5a00*/  FMNMX3 R6, R6, R70, R71, !PT ;  /* 0x0000004606067276 */ /* 0x000fe40007800047 */
[----:B------:R-:W-:Y:S02]  /*5a10*/  SEL R91, R91, 0xff800000, P0 ;  /* 0xff8000005b5b7807 */ /* 0x000fe40000000000 */
[----:B------:R-:W-:Y:S02]  /*5a20*/  ISETP.GT.AND P0, PT, R141, -0x1, PT ;  /* 0xffffffff8d00780c */ /* 0x000fe40003f04270 */
[----:B------:R-:W-:-:S02]  /*5a30*/  FMNMX3 R7, R7, R76, R77, !PT ;  /* 0x0000004c07077276 */ /* 0x000fc4000780004d */
[----:B------:R-:W-:Y:S02]  /*5a40*/  SEL R99, R99, 0xff800000, !P0 ;  /* 0xff80000063637807 */ /* 0x000fe40004000000 */
[----:B------:R-:W-:Y:S02]  /*5a50*/  ISETP.NE.U32.AND P0, PT, R5, 0x1, PT ;  /* 0x000000010500780c */ /* 0x000fe40003f05070 */
[----:B------:R-:W-:Y:S02]  /*5a60*/  LOP3.LUT R5, R135, 0x1, RZ, 0xc0, !PT ;  /* 0x0000000187057812 */ /* 0x000fe400078ec0ff */
[----:B------:R-:W-:Y:S02]  /*5a70*/  SEL R68, R36, 0xff800000, !P0 ;  /* 0xff80000024447807 */ /* 0x000fe40004000000 */
[----:B------:R-:W-:Y:S02]  /*5a80*/  LOP3.LUT P0, RZ, R140, 0x80, RZ, 0xc0, !PT ;  /* 0x000000808cff7812 */ /* 0x000fe4000780c0ff */
[----:B------:R-:W-:-:S02]  /*5a90*/  FMNMX3 R6, R6, R78, R79, !PT ;  /* 0x0000004e06067276 */ /* 0x000fc4000780004f */
        /* <DEDUP_REMOVED lines=11> */
[----:B------:R-:W-:-:S02]  /*5b50*/  FMNMX R5, R104, R105, !PT ;  /* 0x0000006968057209 */ /* 0x000fc40007800000 */
[----:B------:R-:W-:Y:S02]  /*5b60*/  SEL R36, R4, 0xff800000, !P0 ;  /* 0xff80000004247807 */ /* 0x000fe40004000000 */
[----:B------:R-:W-:Y:S02]  /*5b70*/  FMNMX R4, R152, R153, !PT ;  /* 0x0000009998047209 */ /* 0x000fe40007800000 */
[----:B------:R-:W-:Y:S02]  /*5b80*/  FMNMX3 R5, R5, R112, R113, !PT ;  /* 0x0000007005057276 */ /* 0x000fe40007800071 */
[----:B------:R-:W-:Y:S02]  /*5b90*/  FMNMX3 R4, R4, R154, R155, !PT ;  /* 0x0000009a04047276 */ /* 0x000fe4000780009b */
[----:B------:R-:W-:Y:S02]  /*5ba0*/  FMNMX3 R5, R5, R120, R121, !PT ;  /* 0x0000007805057276 */ /* 0x000fe40007800079 */
[----:B------:R-:W-:-:S02]  /*5bb0*/  FMNMX3 R4, R4, R122, R123, !PT ;  /* 0x0000007a04047276 */ /* 0x000fc4000780007b */
[----:B------:R-:W-:Y:S02]  /*5bc0*/  FMNMX3 R5, R5, R128, R129, !PT ;  /* 0x0000008005057276 */ /* 0x000fe40007800081 */
[----:B------:R-:W-:Y:S02]  /*5bd0*/  FMNMX3 R4, R4, R130, R131, !PT ;  /* 0x0000008204047276 */ /* 0x000fe40007800083 */
        /* <DEDUP_REMOVED lines=19> */
[----:B------:R-:W-:Y:S02]  /*5d10*/  LOP3.LUT P0, RZ, R135, 0x80, RZ, 0xc0, !PT ;  /* 0x0000008087ff7812 */ /* 0x000fe4000780c0ff */
[----:B------:R-:W-:Y:S02]  /*5d20*/  FMNMX3 R5, R5, R138, R139, !PT ;  /* 0x0000008a05057276 */ /* 0x000fe4000780008b */
[----:B------:R-:W-:-:S02]  /*5d30*/  FMNMX3 R4, R4, R58, R59, !PT ;  /* 0x0000003a04047276 */ /* 0x000fc4000780003b */
[----:B------:R-:W-:Y:S02]  /*5d40*/  FMNMX3 R7, R7, R146, R147, !PT ;  /* 0x0000009207077276 */ /* 0x000fe40007800093 */
[----:B------:R-:W-:Y:S02]  /*5d50*/  FMNMX3 R6, R6, R142, R143, !PT ;  /* 0x0000008e06067276 */ /* 0x000fe4000780008f */
[----:B------:R-:W-:Y:S02]  /*5d60*/  SEL R43, R11, 0xff800000, P0 ;  /* 0xff8000000b2b7807 */ /* 0x000fe40000000000 */
        /* <DEDUP_REMOVED lines=12> */
[----:B------:R-:W-:Y:S02]  /*5e30*/  ISETP.GT.AND P0, PT, R135, -0x1, PT ;  /* 0xffffffff8700780c */ /* 0x000fe40003f04270 */
[----:B------:R-:W-:Y:S02]  /*5e40*/  FMNMX3 R5, R5, R62, R63, !PT ;  /* 0x0000003e05057276 */ /* 0x000fe4000780003f */
[----:B------:R-:W-:-:S02]  /*5e50*/  FMNMX3 R4, R4, R50, R51, !PT ;  /* 0x0000003204047276 */ /* 0x000fc40007800033 */
[----:B------:R-:W-:Y:S02]  /*5e60*/  FMNMX3 R7, R7, R20, R21, !PT ;  /* 0x0000001407077276 */ /* 0x000fe40007800015 */
[----:B------:R-:W-:Y:S02]  /*5e70*/  FMNMX3 R6, R6, R22, R23, !PT ;  /* 0x0000001606067276 */ /* 0x000fe40007800017 */
[----:B------:R-:W-:Y:S02]  /*5e80*/  SEL R29, R29, 0xff800000, P1 ;  /* 0xff8000001d1d7807 */ /* 0x000fe40000800000 */
[----:B------:R-:W-:Y:S02]  /*5e90*/  SEL R158, R30, 0xff800000, P2 ;  /* 0xff8000001e9e7807 */ /* 0x000fe40001000000 */
[----:B------:R-:W-:Y:S02]  /*5ea0*/  SEL R159, R31, 0xff800000, P3 ;  /* 0xff8000001f9f7807 */ /* 0x000fe40001800000 */
[----:B------:R-:W-:-:S02]  /*5eb0*/  SEL R161, R35, 0xff800000, !P0 ;  /* 0xff80000023a17807 */ /* 0x000fc40004000000 */
[----:B------:R-:W-:Y:S02]  /*5ec0*/  SEL R162, R32, 0xff800000, P4 ;  /* 0xff80000020a27807 */ /* 0x000fe40002000000 */
[----:B------:R-:W-:Y:S02]  /*5ed0*/  SEL R163, R33, 0xff800000, P5 ;  /* 0xff80000021a37807 */ /* 0x000fe40002800000 */
[----:B------:R-:W-:Y:S02]  /*5ee0*/  FMNMX3 R7, R7, R28, R29, !PT ;  /* 0x0000001c07077276 */ /* 0x000fe4000780001d */
[----:B------:R-:W-:Y:S02]  /*5ef0*/  FMNMX3 R6, R6, R158, R159, !PT ;  /* 0x0000009e06067276 */ /* 0x000fe4000780009f */
[----:B------:R-:W-:Y:S02]  /*5f00*/  SEL R160, R34, 0xff800000, P6 ;  /* 0xff80000022a07807 */ /* 0x000fe40003000000 */
[----:B------:R-:W-:-:S02]  /*5f10*/  FMNMX3 R5, R5, R24, R25, !PT ;  /* 0x0000001805057276 */ /* 0x000fc40007800019 */
[----:B------:R-:W-:Y:S02]  /*5f20*/  FMNMX3 R4, R4, R26, R27, !PT ;  /* 0x0000001a04047276 */ /* 0x000fe4000780001b */
[----:B------:R-:W-:Y:S02]  /*5f30*/  FMNMX R6, R7, R6, !PT ;  /* 0x0000000607067209 */ /* 0x000fe40007800000 */
[----:B------:R-:W-:Y:S02]  /*5f40*/  FMNMX3 R5, R5, R162, R163, !PT ;  /* 0x000000a205057276 */ /* 0x000fe400078000a3 */
[----:B------:R-:W-:-:S04]  /*5f50*/  FMNMX3 R4, R4, R160, R161, !PT ;  /* 0x000000a004047276 */ /* 0x000fc800078000a1 */
[----:B------:R-:W-:-:S04]  /*5f60*/  FMNMX3 R164, R6, R5, R4, !PT ;  /* 0x0000000506a47276 */ /* 0x000fc80007800004 */
[----:B------:R-:W-:-:S04]  /*5f70*/  FSETP.NEU.AND P0, PT, R164, -INF , PT ;  /* 0xff800000a400780b */ /* 0x000fc80003f0d000 */
[----:B------:R-:W-:Y:S02]  /*5f80*/  FSEL R165, R164, RZ, P0 ;  /* 0x000000ffa4a57208 */ /* 0x000fe40000000000 */
[----:B------:R-:W-:-:S03]  /*5f90*/  ELECT P0, URZ, PT ;  /* 0x0000000000ff782f */ /* 0x000fc60003800000 */
[----:B----4-:R-:W-:-:S04]  /*5fa0*/  FFMA R165, -R165, UR4, RZ ;  /* 0x00000004a5a57c23 */ /* 0x010fc800080001ff */
[--C-:B------:R-:W-:Y:S02]  /*5fb0*/  FFMA2 R34, R104.F32x2.HI_LO, UR4.F32, R165.reuse.F32 ;  /* 0x0000000468227c49 */ /* 0x100fe400092000a5 */
[--C-:B------:R-:W-:Y:S02]  /*5fc0*/  FFMA2 R104, R108.F32x2.HI_LO, UR4.F32, R165.reuse.F32 ;  /* 0x000000046c687c49 */ /* 0x100fe400092000a5 */
[--C-:B------:R-:W-:Y:S02]  /*5fd0*/  FFMA2 R108, R110.F32x2.HI_LO, UR4.F32, R165.reuse.F32 ;  /* 0x000000046e6c7c49 */ /* 0x100fe400092000a5 */
[--C-:B------:R-:W-:Y:S01]  /*5fe0*/  FFMA2 R32, R102.F32x2.HI_LO, UR4.F32, R165.reuse.F32 ;  /* 0x0000000466207c49 */ /* 0x100fe200092000a5 */
[----:B------:R-:W-:Y:S01]  /*5ff0*/  MUFU.EX2 R34, R34 ;  /* 0x0000002200227308 */ /* 0x000fe20000000800 */
[--C-:B------:R-:W-:Y:S02]  /*6000*/  FFMA2 R110, R112.F32x2.HI_LO, UR4.F32, R165.reuse.F32 ;  /* 0x00000004706e7c49 */ /* 0x100fe400092000a5 */
[----:B------:R-:W-:-:S02]  /*6010*/  FFMA2 R30, R150.F32x2.HI_LO, UR4.F32, R165.F32 ;  /* 0x00000004961e7c49 */ /* 0x000fc400092000a5 */
[--C-:B------:R-:W-:Y:S02]  /*6020*/  FFMA2 R102, R152.F32x2.HI_LO, UR4.F32, R165.reuse.F32 ;  /* 0x0000000498667c49 */ /* 0x100fe400092000a5 */
[--C-:B------:R-:W-:Y:S01]  /*6030*/  FFMA2 R112, R154.F32x2.HI_LO, UR4.F32, R165.reuse.F32 ;  /* 0x000000049a707c49 */ /* 0x100fe200092000a5 */
[----:B------:R-:W-:Y:S01]  /*6040*/  MUFU.EX2 R32, R32 ;  /* 0x0000002000207308 */ /* 0x000fe20000000800 */
[--C-:B------:R-:W-:Y:S02]  /*6050*/  FFMA2 R116, R116.F32x2.HI_LO, UR4.F32, R165.reuse.F32 ;  /* 0x0000000474747c49 */ /* 0x100fe400092000a5 */
[--C-:B------:R-:W-:Y:S02]  /*6060*/  FFMA2 R118, R118.F32x2.HI_LO, UR4.F32, R165.reuse.F32 ;  /* 0x0000000476767c49 */ /* 0x100fe400092000a5 */
[--C-:B------:R-:W-:Y:S02]  /*6070*/  FFMA2 R120, R120.F32x2.HI_LO, UR4.F32, R165.reuse.F32 ;  /* 0x0000000478787c49 */ /* 0x100fe400092000a5 */
[--C-:B------:R-:W-:Y:S01]  /*6080*/  FFMA2 R122, R122.F32x2.HI_LO, UR4.F32, R165.reuse.F32 ;  /* 0x000000047a7a7c49 */ /* 0x100fe200092000a5 */
[----:B------:R-:W-:Y:S01]  /*6090*/  MUFU.EX2 R30, R30 ;  /* 0x0000001e001e7308 */ /* 0x000fe20000000800 */
[----:B------:R-:W-:-:S02]  /*60a0*/  FFMA2 R124, R124.F32x2.HI_LO, UR4.F32, R165.F32 ;  /* 0x000000047c7c7c49 */ /* 0x000fc400092000a5 */
[--C-:B------:R-:W-:Y:S02]  /*60b0*/  FFMA2 R126, R126.F32x2.HI_LO, UR4.F32, R165.reuse.F32 ;  /* 0x000000047e7e7c49 */ /* 0x100fe400092000a5 */
[--C-:B------:R-:W-:Y:S02]  /*60c0*/  FFMA2 R128, R128.F32x2.HI_LO, UR4.F32, R165.reuse.F32 ;  /* 0x0000000480807c49 */ /* 0x100fe400092000a5 */
[--C-:B------:R-:W-:Y:S01]  /*60d0*/  FFMA2 R130, R130.F32x2.HI_LO, UR4.F32, R165.reuse.F32 ;  /* 0x0000000482827c49 */ /* 0x100fe200092000a5 */
[----:B------:R-:W2:Y:S01]  /*60e0*/  MUFU.EX2 R31, R31 ;  /* 0x0000001f001f7308 */ /* 0x000ea20000000800 */
[--C-:B------:R-:W-:Y:S02]  /*60f0*/  FFMA2 R100, R100.F32x2.HI_LO, UR4.F32, R165.reuse.F32 ;  /* 0x0000000464647c49 */ /* 0x100fe400092000a5 */
[--C-:B------:R-:W-:Y:S02]  /*6100*/  FFMA2 R70, R70.F32x2.HI_LO, UR4.F32, R165.reuse.F32 ;  /* 0x0000000446467c49 */ /* 0x100fe400092000a5 */
[----:B------:R-:W-:-:S02]  /*6110*/  FFMA2 R72, R72.F32x2.HI_LO, UR4.F32, R165.F32 ;  /* 0x0000000448487c49 */ /* 0x000fc400092000a5 */
[--C-:B------:R-:W-:Y:S01]  /*6120*/  FFMA2 R106, R106.F32x2.HI_LO, UR4.F32, R165.reuse.F32 ;  /* 0x000000046a6a7c49 */ /* 0x100fe200092000a5 */
[----:B------:R-:W3:Y:S01]  /*6130*/  MUFU.EX2 R33, R33 ;  /* 0x0000002100217308 */ /* 0x000ee20000000800 */
[--C-:B------:R-:W-:Y:S02]  /*6140*/  FFMA2 R76, R76.F32x2.HI_LO, UR4.F32, R165.reuse.F32 ;  /* 0x000000044c4c7c49 */ /* 0x100fe400092000a5 */
[--C-:B------:R-:W-:Y:S02]  /*6150*/  FFMA2 R78, R78.F32x2.HI_LO, UR4.F32, R165.reuse.F32 ;  /* 0x000000044e4e7c49 */ /* 0x100fe400092000a5 */
[--C-:B------:R-:W-:Y:S02]  /*6160*/  FFMA2 R80, R80.F32x2.HI_LO, UR4.F32, R165.reuse.F32 ;  /* 0x0000000450507c49 */ /* 0x100fe400092000a5 */
[--C-:B------:R-:W-:Y:S01]  /*6170*/  FFMA2 R114, R114.F32x2.HI_LO, UR4.F32, R165.reuse.F32 ;  /* 0x0000000472727c49 */ /* 0x100fe200092000a5 */
[----:B------:R-:W4:Y:S01]  /*6180*/  MUFU.EX2 R35, R35 ;  /* 0x0000002300237308 */ /* 0x000f220000000800 */
[--C-:B------:R-:W-:Y:S01]  /*6190*/  FFMA2 R84, R84.F32x2.HI_LO, UR4.F32, R165.reuse.F32 ;  /* 0x0000000454547c49 */ /* 0x100fe200092000a5 */
[----:B--2---:R-:W-:Y:S01]  /*61a0*/  F2FP.F16.F32.PACK_AB R4, R31, R30 ;  /* 0x0000001e1f04723e */ /* 0x004fe200000000ff */
[----:B------:R-:W-:-:S02]  /*61b0*/  FFMA2 R86, R86.F32x2.HI_LO, UR4.F32, R165.F32 ;  /* 0x0000000456567c49 */ /* 0x000fc400092000a5 */
[--C-:B------:R-:W-:Y:S02]  /*61c0*/  FFMA2 R88, R88.F32x2.HI_LO, UR4.F32, R165.reuse.F32 ;  /* 0x0000000458587c49 */ /* 0x100fe400092000a5 */
[--C-:B------:R-:W-:Y:S01]  /*61d0*/  FFMA2 R90, R90.F32x2.HI_LO, UR4.F32, R165.reuse.F32 ;  /* 0x000000045a5a7c49 */ /* 0x100fe200092000a5 */
[----:B------:R-:W-:Y:S01]  /*61e0*/  MUFU.EX2 R102, R102 ;  /* 0x0000006600667308 */ /* 0x000fe20000000800 */
[--C-:B------:R-:W-:Y:S01]  /*61f0*/  FFMA2 R92, R92.F32x2.HI_LO, UR4.F32, R165.reuse.F32 ;  /* 0x000000045c5c7c49 */ /* 0x100fe200092000a5 */
[----:B---3--:R-:W-:Y:S01]  /*6200*/  F2FP.F16.F32.PACK_AB R5, R33, R32 ;  /* 0x000000202105723e */ /* 0x008fe200000000ff */
[--C-:B------:R-:W-:Y:S02]  /*6210*/  FFMA2 R94, R94.F32x2.HI_LO, UR4.F32, R165.reuse.F32 ;  /* 0x000000045e5e7c49 */ /* 0x100fe400092000a5 */
[--C-:B------:R-:W-:Y:S02]  /*6220*/  FFMA2 R96, R96.F32x2.HI_LO, UR4.F32, R165.reuse.F32 ;  /* 0x0000000460607c49 */ /* 0x100fe400092000a5 */
[--C-:B------:R-:W-:Y:S01]  /*6230*/  FFMA2 R98, R98.F32x2.HI_LO, UR4.F32, R165.reuse.F32 ;  /* 0x0000000462627c49 */ /* 0x100fe200092000a5 */
[----:B------:R-:W2:Y:S01]  /*6240*/  MUFU.EX2 R103, R103 ;  /* 0x0000006700677308 */ /* 0x000ea20000000800 */
[----:B----4-:R-:W-:Y:S01]  /*6250*/  F2FP.F16.F32.PACK_AB R6, R35, R34 ;  /* 0x000000222306723e */ /* 0x010fe200000000ff */
[----:B------:R-:W-:-:S02]  /*6260*/  FFMA2 R68, R68.F32x2.HI_LO, UR4.F32, R165.F32 ;  /* 0x0000000444447c49 */ /* 0x000fc400092000a5 */
[--C-:B------:R-:W-:Y:S02]  /*6270*/  FFMA2 R38, R38.F32x2.HI_LO, UR4.F32, R165.reuse.F32 ;  /* 0x0000000426267c49 */ /* 0x100fe400092000a5 */
[--C-:B------:R-:W-:Y:S02]  /*6280*/  FFMA2 R40, R40.F32x2.HI_LO, UR4.F32, R165.reuse.F32 ;  /* 0x0000000428287c49 */ /* 0x100fe400092000a5 */
[----:B------:R-:W-:Y:S01]  /*6290*/  MUFU.EX2 R104, R104 ;  /* 0x0000006800687308 */ /* 0x000fe20000000800 */
[--C-:B------:R-:W-:Y:S02]  /*62a0*/  FFMA2 R74, R74.F32x2.HI_LO, UR4.F32, R165.reuse.F32 ;  /* 0x000000044a4a7c49 */ /* 0x100fe400092000a5 */
[--C-:B------:R-:W-:Y:S02]  /*62b0*/  FFMA2 R44, R44.F32x2.HI_LO, UR4.F32, R165.reuse.F32 ;  /* 0x000000042c2c7c49 */ /* 0x100fe400092000a5 */
[--C-:B------:R-:W-:Y:S02]  /*62c0*/  FFMA2 R46, R46.F32x2.HI_LO, UR4.F32, R165.reuse.F32 ;  /* 0x000000042e2e7c49 */ /* 0x100fe400092000a5 */
[--C-:B------:R-:W-:Y:S01]  /*62d0*/  FFMA2 R48, R48.F32x2.HI_LO, UR4.F32, R165.reuse.F32 ;  /* 0x0000000430307c49 */ /* 0x100fe200092000a5 */
[----:B------:R-:W3:Y:S01]  /*62e0*/  MUFU.EX2 R105, R105 ;  /* 0x0000006900697308 */ /* 0x000ee20000000800 */
[----:B--2---:R-:W-:Y:S01]  /*62f0*/  F2FP.F16.F32.PACK_AB R7, R103, R102 ;  /* 0x000000666707723e */ /* 0x004fe200000000ff */
        /* <DEDUP_REMOVED lines=8> */
[----:B------:R-:W2:Y:S01]  /*6380*/  MUFU.EX2 R109, R109 ;  /* 0x0000006d006d7308 */ /* 0x000ea20000000800 */
[----:B---3--:R-:W-:Y:S01]  /*6390*/  F2FP.F16.F32.PACK_AB R8, R105, R104 ;  /* 0x000000686908723e */ /* 0x008fe200000000ff */
        /* <DEDUP_REMOVED lines=22> */
[----:B------:R-:W-:Y:S02]  /*6500*/  IMAD.MOV.U32 R158, RZ, RZ, 0x1 ;  /* 0x00000001ff9e7424 */ /* 0x000fe400078e00ff */
[--C-:B------:R-:W-:Y:S01]  /*6510*/  FFMA2 R152, R162.F32x2.HI_LO, UR4.F32, R165.reuse.F32 ;  /* 0x00000004a2987c49 */ /* 0x100fe200092000a5 */
[----:B------:R-:W-:Y:S01]  /*6520*/  MUFU.EX2 R116, R116 ;  /* 0x0000007400747308 */ /* 0x000fe20000000800 */
[----:B------:R-:W-:Y:S01]  /*6530*/  FFMA2 R154, R160.F32x2.HI_LO, UR4.F32, R165.F32 ;  /* 0x00000004a09a7c49 */ /* 0x000fe200092000a5 */
[----:B------:R-:W-:Y:S01]  /*6540*/  LOP3.LUT R160, R148, 0x70, RZ, 0xfc, !PT ;  /* 0x0000007094a07812 */ /* 0x000fe200078efcff */
[----:B------:R-:W-:Y:S02]  /*6550*/  FADD2 R30, R30.F32x2.HI_LO, R104.F32x2.HI_LO ;  /* 0x000000681e1e724b */ /* 0x000fe40000000000 */
[----:B------:R-:W-:Y:S01]  /*6560*/  FADD2 R32, R32.F32x2.HI_LO, R108.F32x2.HI_LO ;  /* 0x0000006c2020724b */ /* 0x000fe20000000000 */
[----:B------:R-:W-:Y:S01]  /*6570*/  R2UR UR4, R160 ;  /* 0x00000000a00472ca */ /* 0x000fe200000e0000 */
[----:B------:R-:W-:Y:S01]  /*6580*/  FADD2 R34, R34.F32x2.HI_LO, R110.F32x2.HI_LO ;  /* 0x0000006e2222724b */ /* 0x000fe20000000000 */
[----:B------:R-:W1:Y:S01]  /*6590*/  MUFU.EX2 R117, R117 ;  /* 0x0000007500757308 */ /* 0x000e620000000800 */
[----:B--2---:R-:W-:Y:S01]  /*65a0*/  F2FP.F16.F32.PACK_AB R11, R113, R112 ;  /* 0x00000070710b723e */ /* 0x004fe200000000ff */
[----:B------:R-:W-:-:S06]  /*65b0*/  FADD2 R102, R102.F32x2.HI_LO, R112.F32x2.HI_LO ;  /* 0x000000706666724b */ /* 0x000fcc0000000000 */
[----:B------:R-:W-:Y:S08]  /*65c0*/  MUFU.EX2 R118, R118 ;  /* 0x0000007600767308 */ /* 0x000ff00000000800 */
[----:B------:R-:W2:Y:S01]  /*65d0*/  MUFU.EX2 R119, R119 ;  /* 0x0000007700777308 */ /* 0x000ea20000000800 */
[----:B-1----:R-:W-:Y:S01]  /*65e0*/  F2FP.F16.F32.PACK_AB R12, R117, R116 ;  /* 0x00000074750c723e */ /* 0x002fe200000000ff */
[----:B------:R-:W-:-:S06]  /*65f0*/  FADD2 R30, R30.F32x2.HI_LO, R116.F32x2.HI_LO ;  /* 0x000000741e1e724b */ /* 0x000fcc0000000000 */
[----:B------:R-:W-:Y:S08]  /*6600*/  MUFU.EX2 R120, R120 ;  /* 0x0000007800787308 */ /* 0x000ff00000000800 */
        /* <DEDUP_REMOVED lines=26> */
[----:B------:R-:W-:-:S03]  /*67b0*/  FADD2 R102, R102.F32x2.HI_LO, R130.F32x2.HI_LO ;  /* 0x000000826666724b */ /* 0x000fc60000000000 */
[----:B------:R2:W-:Y:S01]  /*67c0*/  STTM.x16 tmem[UR6], R4 ;  /* 0x00000004000079ed */ /* 0x0005e20008240006 */
[----:B------:R-:W-:Y:S02]  /*67d0*/  R2UR UR6, R157 ;  /* 0x000000009d0672ca */ /* 0x000fe400000e0000 */
[----:B------:R-:W-:Y:S08]  /*67e0*/  MUFU.EX2 R70, R70 ;  /* 0x0000004600467308 */ /* 0x000ff00000000800 */
[----:B------:R-:W3:Y:S01]  /*67f0*/  MUFU.EX2 R71, R71 ;  /* 0x0000004700477308 */ /* 0x000ee20000000800 */
[----:B-1----:R-:W-:-:S07]  /*6800*/  FADD2 R30, R30.F32x2.HI_LO, R100.F32x2.HI_LO ;  /* 0x000000641e1e724b */ /* 0x002fce0000000000 */
[----:B------:R-:W-:Y:S08]  /*6810*/  MUFU.EX2 R72, R72 ;  /* 0x0000004800487308 */ /* 0x000ff00000000800 */
[----:B------:R-:W1:Y:S01]  /*6820*/  MUFU.EX2 R73, R73 ;  /* 0x0000004900497308 */ /* 0x000e620000000800 */
[----:B---3--:R-:W-:-:S07]  /*6830*/  FADD2 R32, R32.F32x2.HI_LO, R70.F32x2.HI_LO ;  /* 0x000000462020724b */ /* 0x008fce0000000000 */
[----:B------:R-:W-:Y:S08]  /*6840*/  MUFU.EX2 R106, R106 ;  /* 0x0000006a006a7308 */ /* 0x000ff00000000800 */
[----:B------:R-:W3:Y:S01]  /*6850*/  MUFU.EX2 R107, R107 ;  /* 0x0000006b006b7308 */ /* 0x000ee20000000800 */
[----:B-1----:R-:W-:-:S07]  /*6860*/  FADD2 R34, R34.F32x2.HI_LO, R72.F32x2.HI_LO ;  /* 0x000000482222724b */ /* 0x002fce0000000000 */
[----:B------:R-:W-:Y:S01]  /*6870*/  MUFU.EX2 R76, R76 ;  /* 0x0000004c004c7308 */ /* 0x000fe20000000800 */
[----:B--2---:R-:W-:Y:S02]  /*6880*/  F2FP.F16.F32.PACK_AB R4, R101, R100 ;  /* 0x000000646504723e */ /* 0x004fe400000000ff */
[----:B------:R-:W-:Y:S02]  /*6890*/  F2FP.F16.F32.PACK_AB R5, R71, R70 ;  /* 0x000000464705723e */ /* 0x000fe400000000ff */
[----:B------:R-:W-:-:S03]  /*68a0*/  F2FP.F16.F32.PACK_AB R6, R73, R72 ;  /* 0x000000484906723e */ /* 0x000fc600000000ff */
[----:B------:R-:W1:Y:S01]  /*68b0*/  MUFU.EX2 R77, R77 ;  /* 0x0000004d004d7308 */ /* 0x000e620000000800 */
[----:B---3--:R-:W-:Y:S01]  /*68c0*/  F2FP.F16.F32.PACK_AB R7, R107, R106 ;  /* 0x0000006a6b07723e */ /* 0x008fe200000000ff */
        /* <DEDUP_REMOVED lines=116> */
[----:B------:R-:W3:Y:S02]  /*7010*/  FENCE.VIEW.ASYNC.T ;  /* 0x00000000000073c6 */ /* 0x000ee40000000200 */
[----:B---3--:R3:W-:Y:S01]  /*7020*/  SYNCS.ARRIVE.TRANS64.ART0 RZ, [UR5+0x80], R158 ;  /* 0x0000809effff79a7 */ /* 0x0087e20008500005 */
[----:B------:R-:W-:Y:S08]  /*7030*/  MUFU.EX2 R52, R52 ;  /* 0x0000003400347308 */ /* 0x000ff00000000800 */
[----:B------:R-:W4:Y:S01]  /*7040*/  MUFU.EX2 R53, R53 ;  /* 0x0000003500357308 */ /* 0x000f220000000800 */
[----:B-1----:R-:W-:-:S07]  /*7050*/  FADD2 R30, R30.F32x2.HI_LO, R36.F32x2.HI_LO ;  /* 0x000000241e1e724b */ /* 0x002fce0000000000 */
[----:B------:R-:W-:Y:S08]  /*7060*/  MUFU.EX2 R54, R54 ;  /* 0x0000003600367308 */ /* 0x000ff00000000800 */
[----:B------:R-:W1:Y:S01]  /*7070*/  MUFU.EX2 R55, R55 ;  /* 0x0000003700377308 */ /* 0x000e620000000800 */
[----:B----4-:R-:W-:-:S07]  /*7080*/  FADD2 R32, R32.F32x2.HI_LO, R52.F32x2.HI_LO ;  /* 0x000000342020724b */ /* 0x010fce0000000000 */
[----:B------:R-:W-:Y:S08]  /*7090*/  MUFU.EX2 R42, R42 ;  /* 0x0000002a002a7308 */ /* 0x000ff00000000800 */
[----:B------:R-:W4:Y:S01]  /*70a0*/  MUFU.EX2 R43, R43 ;  /* 0x0000002b002b7308 */ /* 0x000f220000000800 */
[----:B-1----:R-:W-:-:S07]  /*70b0*/  FADD2 R34, R34.F32x2.HI_LO, R54.F32x2.HI_LO ;  /* 0x000000362222724b */ /* 0x002fce0000000000 */
[----:B------:R-:W-:Y:S01]  /*70c0*/  MUFU.EX2 R56, R56 ;  /* 0x0000003800387308 */ /* 0x000fe20000000800 */
[----:B--2---:R-:W-:Y:S02]  /*70d0*/  F2FP.F16.F32.PACK_AB R4, R37, R36 ;  /* 0x000000242504723e */ /* 0x004fe400000000ff */
[----:B------:R-:W-:Y:S02]  /*70e0*/  F2FP.F16.F32.PACK_AB R5, R53, R52 ;  /* 0x000000343505723e */ /* 0x000fe400000000ff */
[----:B------:R-:W-:-:S03]  /*70f0*/  F2FP.F16.F32.PACK_AB R6, R55, R54 ;  /* 0x000000363706723e */ /* 0x000fc600000000ff */
[----:B------:R-:W1:Y:S01]  /*7100*/  MUFU.EX2 R57, R57 ;  /* 0x0000003900397308 */ /* 0x000e620000000800 */
[----:B----4-:R-:W-:Y:S01]  /*7110*/  F2FP.F16.F32.PACK_AB R7, R43, R42 ;  /* 0x0000002a2b07723e */ /* 0x010fe200000000ff */
        /* <DEDUP_REMOVED lines=40> */
[----:B------:R-:W-:-:S04]  /*73a0*/  FADD2 R32, R32.F32x2.HI_LO, R150.F32x2.HI_LO ;  /* 0x000000962020724b */ /* 0x000fc80000000000 */
[----:B------:R-:W-:Y:S02]  /*73b0*/  FADD2 R30, R30.F32x2.HI_LO, R32.F32x2.HI_LO ;  /* 0x000000201e1e724b */ /* 0x000fe40000000000 */
[----:B------:R-:W-:Y:S08]  /*73c0*/  MUFU.EX2 R154, R154 ;  /* 0x0000009a009a7308 */ /* 0x000ff00000000800 */
[----:B------:R-:W2:Y:S01]  /*73d0*/  MUFU.EX2 R155, R155 ;  /* 0x0000009b009b7308 */ /* 0x000ea20000000800 */
[----:B-1----:R-:W-:Y:S01]  /*73e0*/  F2FP.F16.F32.PACK_AB R18, R153, R152 ;  /* 0x000000989912723e */ /* 0x002fe200000000ff */
[----:B------:R-:W-:Y:S01]  /*73f0*/  FADD2 R34, R34.F32x2.HI_LO, R152.F32x2.HI_LO ;  /* 0x000000982222724b */ /* 0x000fe20000000000 */
[----:B--2---:R-:W-:Y:S01]  /*7400*/  F2FP.F16.F32.PACK_AB R19, R155, R154 ;  /* 0x0000009a9b13723e */ /* 0x004fe200000000ff */
[----:B------:R-:W-:-:S03]  /*7410*/  FADD2 R102, R102.F32x2.HI_LO, R154.F32x2.HI_LO ;  /* 0x0000009a6666724b */ /* 0x000fc60000000000 */
[----:B------:R3:W-:Y:S01]  /*7420*/  STTM.x16 tmem[UR4], R4 ;  /* 0x00000004000079ed */ /* 0x0007e20008240004 */
[----:B------:R-:W-:Y:S01]  /*7430*/  ULOP3.LUT UR4, UR9, 0x1, URZ, 0x3c, !UPT ;  /* 0x0000000109047892 */ /* 0x000fe2000f8e3cff */
[----:B------:R-:W1:Y:S02]  /*7440*/  FENCE.VIEW.ASYNC.T ;  /* 0x00000000000073c6 */ /* 0x000e640000000200 */
[----:B-1----:R-:W-:Y:S01]  /*7450*/  NOP ;  /* 0x0000000000007918 */ /* 0x002fe20000000000 */
[----:B------:R-:W-:Y:S01]  /*7460*/  USHF.L.U32 UR4, UR4, 0x1f, URZ ;  /* 0x0000001f04047899 */ /* 0x000fe200080006ff */
[----:B------:R3:W-:Y:S01]  /*7470*/  @P0 SYNCS.ARRIVE.TRANS64.ART0 RZ, [UR5+0x90], R158 ;  /* 0x0000909effff09a7 */ /* 0x0007e20008500005 */
[----:B------:R-:W-:-:S04]  /*7480*/  FADD2 R34, R34.F32x2.HI_LO, R102.F32x2.HI_LO ;  /* 0x000000662222724b */ /* 0x000fc80000000000 */
[----:B------:R-:W-:Y:S02]  /*7490*/  IMAD.U32 R159, RZ, RZ, UR4 ;  /* 0x00000004ff9f7e24 */ /* 0x000fe4000f8e00ff */
[----:B------:R-:W-:Y:S02]  /*74a0*/  FADD2 R30, R30.F32x2.HI_LO, R34.F32x2.HI_LO ;  /* 0x000000221e1e724b */ /* 0x000fe40000000000 */
[----:B------:R-:W1:Y:S02]  /*74b0*/  SYNCS.PHASECHK.TRANS64.TRYWAIT P0, [UR8], R159 ;  /* 0x0000009fff0075a7 */ /* 0x000e640008001108 */
[----:B-1-3--:R-:W-:Y:S05]  /*74c0*/  @!P0 BRA `(.L_x_49) ;  /* 0x0000005000a08947 */ /* 0x00afea0003800000 */
.L_x_120:
[----:B------:R-:W-:Y:S01]  /*74d0*/  FADD R171, R30, R31 ;  /* 0x0000001f1eab7221 */ /* 0x000fe20000000000 */
[----:B------:R-:W-:Y:S06]  /*74e0*/  BRA.U !UP0, `(.L_x_50) ;  /* 0x0000002108007547 */ /* 0x000fec000b800000 */
[----:B------:R-:W-:Y:S01]  /*74f0*/  MOV R170, R164 ;  /* 0x000000a400aa7202 */ /* 0x000fe20000000f00 */
[----:B------:R-:W2:Y:S01]  /*7500*/  LDCU UR5, c[0x0][0x600] ;  /* 0x0000c000ff0577ac */ /* 0x000ea20008000800 */
[----:B------:R-:W-:-:S04]  /*7510*/  UMOV UR11, URZ ;  /* 0x000000ff000b7c82 */ /* 0x000fc80008000000 */
.L_x_53:
[----:B------:R-:W-:Y:S01]  /*7520*/  UMOV UR6, UR16 ;  /* 0x0000001000067c82 */ /* 0x000fe20008000000 */
[----:B------:R-:W-:Y:S01]  /*7530*/  USHF.L.U32 UR4, UR10, 0x1f, URZ ;  /* 0x0000001f0a047899 */ /* 0x000fe200080006ff */
[----:B------:R-:W-:Y:S01]  /*7540*/  R2UR UR7, R148 ;  /* 0x00000000940772ca */ /* 0x000fe200000e0000 */
[----:B------:R-:W-:-:S04]  /*7550*/  @!UP2 UIADD3 UR6, UPT, UPT, UR12, URZ, URZ ;  /* 0x000000ff0c06a290 */ /* 0x000fc8000fffe0ff */
[----:B------:R-:W-:-:S05]  /*7560*/  MOV R4, UR4 ;  /* 0x0000000400047c02 */ /* 0x000fca0008000f00 */
[----:B------:R-:W3:Y:S02]  /*7570*/  SYNCS.PHASECHK.TRANS64.TRYWAIT P0, [UR6+0x70], R4 ;  /* 0x00007004ff0075a7 */ /* 0x000ee40008001106 */
[----:B---3--:R-:W-:Y:S05]  /*7580*/  @!P0 BRA `(.L_x_51) ;  /* 0x00000050008c8947 */ /* 0x008fea0003800000 */
.L_x_122:
[----:B------:R-:W4:Y:S01]  /*7590*/  LDTM.x32 R100, tmem[UR7] ;  /* 0x00000007006479ee */ /* 0x000f2200082c0000 */
[----:B------:R-:W-:Y:S01]  /*75a0*/  R2UR UR4, R145 ;  /* 0x00000000910472ca */ /* 0x000fe200000e0000 */
[----:B------:R-:W-:Y:S01]  /*75b0*/  IMAD.MOV.U32 R173, RZ, RZ, 0x3d9df09d ;  /* 0x3d9df09dffad7424 */ /* 0x000fe200078e00ff */
[----:B------:R-:W-:-:S11]  /*75c0*/  R2UR UR7, R149 ;  /* 0x00000000950772ca */ /* 0x000fd600000e0000 */
[----:B------:R-:W5:Y:S01]  /*75d0*/  LDTM.x32 R68, tmem[UR4] ;  /* 0x00000004004479ee */ /* 0x000f6200082c0000 */
[----:B------:R-:W-:Y:S01]  /*75e0*/  R2UR UR4, R156 ;  /* 0x000000009c0472ca */ /* 0x000fe200000e0000 */
[----:B------:R-:W1:Y:S01]  /*75f0*/  LDTM.x32 R36, tmem[UR7] ;  /* 0x00000007002479ee */ /* 0x000e6200082c0000 */
[----:B----4-:R-:W-:Y:S02]  /*7600*/  FMNMX3 R136, R170, R100, R101, !PT ;  /* 0x00000064aa887276 */ /* 0x010fe40007800065 */
[----:B------:R-:W-:Y:S02]  /*7610*/  FMNMX R133, R102, R103, !PT ;  /* 0x0000006766857209 */ /* 0x000fe40007800000 */
[----:B------:R-:W-:-:S07]  /*7620*/  FMNMX R132, R104, R105, !PT ;  /* 0x0000006968847209 */ /* 0x000fce0007800000 */
[----:B-1-3--:R-:W1:Y:S01]  /*7630*/  LDTM.x32 R4, tmem[UR4] ;  /* 0x00000004000479ee */ /* 0x00ae6200082c0000 */
[----:B------:R-:W-:Y:S02]  /*7640*/  FMNMX R161, R106, R107, !PT ;  /* 0x0000006b6aa17209 */ /* 0x000fe40007800000 */
        /* <DEDUP_REMOVED lines=12> */
[----:B-----5:R-:W-:Y:S02]  /*7710*/  FMNMX3 R136, R136, R68, R69, !PT ;  /* 0x0000004488887276 */ /* 0x020fe40007800045 */
        /* <DEDUP_REMOVED lines=31> */
[----:B-1----:R-:W-:Y:S02]  /*7910*/  FMNMX3 R136, R136, R4, R5, !PT ;  /* 0x0000000488887276 */ /* 0x002fe40007800005 */
        /* <DEDUP_REMOVED lines=15> */
[----:B------:R-:W-:Y:S02]  /*7a10*/  FMNMX R133, R136, R133, !PT ;  /* 0x0000008588857209 */ /* 0x000fe40007800000 */
[----:B------:R-:W-:Y:S02]  /*7a20*/  R2UR UR4, R149 ;  /* 0x00000000950472ca */ /* 0x000fe400000e0000 */
[----:B------:R-:W-:-:S04]  /*7a30*/  FMNMX3 R161, R133, R132, R161, !PT ;  /* 0x0000008485a17276 */ /* 0x000fc800078000a1 */
[----:B------:R-:W-:-:S04]  /*7a40*/  FSETP.NEU.AND P0, PT, R161, -INF , PT ;  /* 0xff800000a100780b */ /* 0x000fc80003f0d000 */
[----:B------:R-:W-:Y:S02]  /*7a50*/  FSEL R132, R161, RZ, P0 ;  /* 0x000000ffa1847208 */ /* 0x000fe40000000000 */
[----:B------:R-:W-:-:S03]  /*7a60*/  ELECT P0, URZ, PT ;  /* 0x0000000000ff782f */ /* 0x000fc60003800000 */
[----:B------:R-:W-:-:S04]  /*7a70*/  FADD R158, -R132, R170 ;  /* 0x000000aa849e7221 */ /* 0x000fc80000000100 */
[----:B--2---:R-:W-:-:S05]  /*7a80*/  FMUL R158, R158, UR5 ;  /* 0x000000059e9e7c20 */ /* 0x004fca0008400000 */
[----:B------:R-:W-:Y:S02]  /*7a90*/  FSETP.GE.AND P1, PT, R158, -8, PT ;  /* 0xc10000009e00780b */ /* 0x000fe40003f26000 */
[----:B------:R-:W1:Y:S02]  /*7aa0*/  MUFU.EX2 R158, R158 ;  /* 0x0000009e009e7308 */ /* 0x000e640000000800 */
[----:B------:R-:W-:-:S05]  /*7ab0*/  FSEL R132, R170, R132, P1 ;  /* 0x00000084aa847208 */ /* 0x000fca0000800000 */
[----:B------:R-:W-:-:S04]  /*7ac0*/  FFMA R174, -R132, UR5, RZ ;  /* 0x0000000584ae7c23 */ /* 0x000fc800080001ff */
[--C-:B------:R-:W-:Y:S02]  /*7ad0*/  FFMA2 R80, R80.F32x2.HI_LO, UR5.F32, R174.reuse.F32 ;  /* 0x0000000550507c49 */ /* 0x100fe400092000ae */
[--C-:B------:R-:W-:Y:S02]  /*7ae0*/  FFMA2 R132, R100.F32x2.HI_LO, UR5.F32, R174.reuse.F32 ;  /* 0x0000000564847c49 */ /* 0x100fe400092000ae */
[--C-:B------:R-:W-:Y:S01]  /*7af0*/  FFMA2 R136, R102.F32x2.HI_LO, UR5.F32, R174.reuse.F32 ;  /* 0x0000000566887c49 */ /* 0x100fe200092000ae */
[----:B------:R-:W-:Y:S01]  /*7b00*/  FMNMX R80, R80, -127, !PT ;  /* 0xc2fe000050507809 */ /* 0x000fe20007800000 */
[--C-:B------:R-:W-:Y:S01]  /*7b10*/  FFMA2 R138, R104.F32x2.HI_LO, UR5.F32, R174.reuse.F32 ;  /* 0x00000005688a7c49 */ /* 0x100fe200092000ae */
[----:B------:R-:W-:Y:S01]  /*7b20*/  FMNMX R81, R81, -127, !PT ;  /* 0xc2fe000051517809 */ /* 0x000fe20007800000 */
[--C-:B------:R-:W-:Y:S01]  /*7b30*/  FFMA2 R142, R106.F32x2.HI_LO, UR5.F32, R174.reuse.F32 ;  /* 0x000000056a8e7c49 */ /* 0x100fe200092000ae */
[----:B------:R-:W-:Y:S01]  /*7b40*/  MUFU.EX2 R132, R132 ;  /* 0x0000008400847308 */ /* 0x000fe20000000800 */
[----:B------:R-:W-:-:S02]  /*7b50*/  FFMA2 R146, R108.F32x2.HI_LO, UR5.F32, R174.F32 ;  /* 0x000000056c927c49 */ /* 0x000fc400092000ae */
[----:B------:R-:W-:Y:S02]  /*7b60*/  IMAD.U32 R105, RZ, RZ, UR15 ;  /* 0x0000000fff697e24 */ /* 0x000fe4000f8e00ff */
[--C-:B------:R-:W-:Y:S01]  /*7b70*/  FFMA2 R150, R110.F32x2.HI_LO, UR5.F32, R174.reuse.F32 ;  /* 0x000000056e967c49 */ /* 0x100fe200092000ae */
[----:B-1----:R-:W-:Y:S01]  /*7b80*/  FSEL R172, R158, 1, !P1 ;  /* 0x3f8000009eac7808 */ /* 0x002fe20004800000 */
[--C-:B------:R-:W-:Y:S02]  /*7b90*/  FFMA2 R152, R112.F32x2.HI_LO, UR5.F32, R174.reuse.F32 ;  /* 0x0000000570987c49 */ /* 0x100fe400092000ae */
[----:B------:R-:W-:Y:S02]  /*7ba0*/  IMAD.U32 R108, RZ, RZ, UR13 ;  /* 0x0000000dff6c7e24 */ /* 0x000fe4000f8e00ff */
[--C-:B------:R-:W-:Y:S01]  /*7bb0*/  FFMA2 R154, R114.F32x2.HI_LO, UR5.F32, R174.reuse.F32 ;  /* 0x00000005729a7c49 */ /* 0x100fe200092000ae */
[----:B------:R-:W1:Y:S01]  /*7bc0*/  MUFU.EX2 R133, R133 ;  /* 0x0000008500857308 */ /* 0x000e620000000800 */
[----:B------:R-:W-:Y:S01]  /*7bd0*/  FFMA2 R116, R116.F32x2.HI_LO, UR5.F32, R174.F32 ;  /* 0x0000000574747c49 */ /* 0x000fe200092000ae */
[----:B------:R-:W-:Y:S01]  /*7be0*/  LOP3.LUT R105, R105, 0x7f, R134, 0xf8, !PT ;  /* 0x0000007f69697812 */ /* 0x000fe200078ef886 */
[----:B------:R-:W-:-:S02]  /*7bf0*/  FFMA2 R118, R118.F32x2.HI_LO, UR5.F32, R174.F32 ;  /* 0x0000000576767c49 */ /* 0x000fc400092000ae */
[--C-:B------:R-:W-:Y:S01]  /*7c00*/  FFMA2 R120, R120.F32x2.HI_LO, UR5.F32, R174.reuse.F32 ;  /* 0x0000000578787c49 */ /* 0x100fe200092000ae */
[----:B------:R-:W-:Y:S01]  /*7c10*/  LEA R105, R105, UR12, 0x2 ;  /* 0x0000000c69697c11 */ /* 0x000fe2000f8e10ff */
[--C-:B------:R-:W-:Y:S01]  /*7c20*/  FFMA2 R122, R122.F32x2.HI_LO, UR5.F32, R174.reuse.F32 ;  /* 0x000000057a7a7c49 */ /* 0x100fe200092000ae */
[----:B------:R-:W-:Y:S01]  /*7c30*/  MUFU.EX2 R136, R136 ;  /* 0x0000008800887308 */ /* 0x000fe20000000800 */
[--C-:B------:R-:W-:Y:S02]  /*7c40*/  FFMA2 R124, R124.F32x2.HI_LO, UR5.F32, R174.reuse.F32 ;  /* 0x000000057c7c7c49 */ /* 0x100fe400092000ae */
[--C-:B------:R-:W-:Y:S01]  /*7c50*/  FFMA2 R126, R126.F32x2.HI_LO, UR5.F32, R174.reuse.F32 ;  /* 0x000000057e7e7c49 */ /* 0x100fe200092000ae */
[----:B------:R2:W-:Y:S01]  /*7c60*/  STS [R105+0x13c], R172 ;  /* 0x00013cac69007388 */ /* 0x0005e20000000800 */
[--C-:B------:R-:W-:Y:S02]  /*7c70*/  FFMA2 R128, R128.F32x2.HI_LO, UR5.F32, R174.reuse.F32 ;  /* 0x0000000580807c49 */ /* 0x100fe400092000ae */
[--C-:B------:R-:W-:Y:S01]  /*7c80*/  FFMA2 R130, R130.F32x2.HI_LO, UR5.F32, R174.reuse.F32 ;  /* 0x0000000582827c49 */ /* 0x100fe200092000ae */
[----:B------:R-:W3:Y:S01]  /*7c90*/  MUFU.EX2 R137, R137 ;  /* 0x0000008900897308 */ /* 0x000ee20000000800 */
[----:B------:R-:W-:Y:S01]  /*7ca0*/  FADD2.RM R158, R80.F32x2.HI_LO, 12582912 ;  /* 0x4b400000509e744b */ /* 0x000fe20000204000 */
[----:B-1----:R-:W-:Y:S01]  /*7cb0*/  F2FP.F16.F32.PACK_AB R100, R133, R132 ;  /* 0x000000848564723e */ /* 0x002fe200000000ff */
[----:B------:R-:W-:-:S02]  /*7cc0*/  FFMA2 R68, R68.F32x2.HI_LO, UR5.F32, R174.F32 ;  /* 0x0000000544447c49 */ /* 0x000fc400092000ae */
[----:B------:R-:W-:Y:S02]  /*7cd0*/  FADD2 R162, R158.F32x2.HI_LO, -12582912 ;  /* 0xcb4000009ea2744b */ /* 0x000fe40000200000 */
[----:B------:R-:W-:Y:S01]  /*7ce0*/  FFMA2 R70, R70.F32x2.HI_LO, UR5.F32, R174.F32 ;  /* 0x0000000546467c49 */ /* 0x000fe200092000ae */
[----:B------:R-:W-:Y:S01]  /*7cf0*/  MUFU.EX2 R138, R138 ;  /* 0x0000008a008a7308 */ /* 0x000fe20000000800 */
[----:B------:R-:W-:Y:S02]  /*7d00*/  FADD2 R162, R80.F32x2.HI_LO, -R162.F32x2.HI_LO ;  /* 0x800000a250a2724b */ /* 0x000fe40000000000 */
[--C-:B------:R-:W-:Y:S02]  /*7d10*/  FFMA2 R80, R82.F32x2.HI_LO, UR5.F32, R174.reuse.F32 ;  /* 0x0000000552507c49 */ /* 0x100fe400092000ae */
[----:B------:R-:W-:Y:S02]  /*7d20*/  FFMA2 R82, R162.F32x2.HI_LO, R173.F32, 0.22756439447402954102 ;  /* 0x3e6906a4a2527449 */ /* 0x000fe400012000ad */
[--C-:B------:R-:W-:Y:S01]  /*7d30*/  FFMA2 R72, R72.F32x2.HI_LO, UR5.F32, R174.reuse.F32 ;  /* 0x0000000548487c49 */ /* 0x100fe200092000ae */
[----:B------:R-:W1:Y:S01]  /*7d40*/  MUFU.EX2 R139, R139 ;  /* 0x0000008b008b7308 */ /* 0x000e620000000800 */
[----:B---3--:R-:W-:Y:S01]  /*7d50*/  F2FP.F16.F32.PACK_AB R101, R137, R136 ;  /* 0x000000888965723e */ /* 0x008fe200000000ff */
[--C-:B------:R-:W-:Y:S01]  /*7d60*/  FFMA2 R74, R74.F32x2.HI_LO, UR5.F32, R174.reuse.F32 ;  /* 0x000000054a4a7c49 */ /* 0x100fe200092000ae */
[----:B------:R-:W-:Y:S01]  /*7d70*/  FMNMX R80, R80, -127, !PT ;  /* 0xc2fe000050507809 */ /* 0x000fe20007800000 */
[--C-:B------:R-:W-:Y:S01]  /*7d80*/  FFMA2 R76, R76.F32x2.HI_LO, UR5.F32, R174.reuse.F32 ;  /* 0x000000054c4c7c49 */ /* 0x100fe200092000ae */
[----:B------:R-:W-:Y:S01]  /*7d90*/  FMNMX R81, R81, -127, !PT ;  /* 0xc2fe000051517809 */ /* 0x000fe20007800000 */
[----:B------:R-:W-:-:S02]  /*7da0*/  FFMA2 R78, R78.F32x2.HI_LO, UR5.F32, R174.F32 ;  /* 0x000000054e4e7c49 */ /* 0x000fc400092000ae */
[----:B------:R-:W-:Y:S01]  /*7db0*/  MUFU.EX2 R142, R142 ;  /* 0x0000008e008e7308 */ /* 0x000fe20000000800 */
[--C-:B------:R-:W-:Y:S02]  /*7dc0*/  FFMA2 R94, R94.F32x2.HI_LO, UR5.F32, R174.reuse.F32 ;  /* 0x000000055e5e7c49 */ /* 0x100fe400092000ae */
[--C-:B------:R-:W-:Y:S02]  /*7dd0*/  FFMA2 R92, R92.F32x2.HI_LO, UR5.F32, R174.reuse.F32 ;  /* 0x000000055c5c7c49 */ /* 0x100fe400092000ae */
[--C-:B------:R-:W-:Y:S02]  /*7de0*/  FFMA2 R164, R64.F32x2.HI_LO, UR5.F32, R174.reuse.F32 ;  /* 0x0000000540a47c49 */ /* 0x100fe400092000ae */
[--C-:B------:R-:W-:Y:S01]  /*7df0*/  FFMA2 R166, R66.F32x2.HI_LO, UR5.F32, R174.reuse.F32 ;  /* 0x0000000542a67c49 */ /* 0x100fe200092000ae */
[----:B------:R-:W3:Y:S01]  /*7e00*/  MUFU.EX2 R143, R143 ;  /* 0x0000008f008f7308 */ /* 0x000ee20000000800 */
[----:B-1----:R-:W-:Y:S01]  /*7e10*/  F2FP.F16.F32.PACK_AB R102, R139, R138 ;  /* 0x0000008a8b66723e */ /* 0x002fe200000000ff */
        /* <DEDUP_REMOVED lines=22> */
[----:B------:R-:W2:Y:S01]  /*7f80*/  MUFU.EX2 R151, R151 ;  /* 0x0000009700977308 */ /* 0x000ea20000000800 */
[----:B-1----:R-:W-:Y:S01]  /*7f90*/  F2FP.F16.F32.PACK_AB R104, R147, R146 ;  /* 0x000000929368723e */ /* 0x002fe200000000ff */
[----:B------:R-:W-:-:S02]  /*7fa0*/  FFMA2 R28, R28.F32x2.HI_LO, UR5.F32, R174.F32 ;  /* 0x000000051c1c7c49 */ /* 0x000fc400092000ae */
[--C-:B------:R-:W-:Y:S02]  /*7fb0*/  FFMA2 R30, R30.F32x2.HI_LO, UR5.F32, R174.reuse.F32 ;  /* 0x000000051e1e7c49 */ /* 0x100fe400092000ae */
[--C-:B------:R-:W-:Y:S02]  /*7fc0*/  FFMA2 R32, R32.F32x2.HI_LO, UR5.F32, R174.reuse.F32 ;  /* 0x0000000520207c49 */ /* 0x100fe400092000ae */
[----:B------:R-:W-:Y:S01]  /*7fd0*/  MUFU.EX2 R152, R152 ;  /* 0x0000009800987308 */ /* 0x000fe20000000800 */
[----:B------:R-:W-:-:S07]  /*7fe0*/  FFMA2 R34, R34.F32x2.HI_LO, UR5.F32, R174.F32 ;  /* 0x0000000522227c49 */ /* 0x000fce00092000ae */
[----:B------:R-:W1:Y:S01]  /*7ff0*/  MUFU.EX2 R153, R153 ;  /* 0x0000009900997308 */ /* 0x000e620000000800 */
[----:B--2---:R-:W-:-:S07]  /*8000*/  F2FP.F16.F32.PACK_AB R105, R151, R150 ;  /* 0x000000969769723e */ /* 0x004fce00000000ff */
[----:B------:R-:W-:Y:S08]  /*8010*/  MUFU.EX2 R154, R154 ;  /* 0x0000009a009a7308 */ /* 0x000ff00000000800 */
[----:B------:R-:W2:Y:S01]  /*8020*/  MUFU.EX2 R155, R155 ;  /* 0x0000009b009b7308 */ /* 0x000ea20000000800 */
[----:B-1----:R-:W-:-:S07]  /*8030*/  F2FP.F16.F32.PACK_AB R106, R153, R152 ;  /* 0x00000098996a723e */ /* 0x002fce00000000ff */
[----:B------:R-:W-:Y:S08]  /*8040*/  MUFU.EX2 R116, R116 ;  /* 0x0000007400747308 */ /* 0x000ff00000000800 */
[----:B------:R-:W1:Y:S01]  /*8050*/  MUFU.EX2 R117, R117 ;  /* 0x0000007500757308 */ /* 0x000e620000000800 */
[----:B------:R1:W-:Y:S06]  /*8060*/  BAR.ARV R108, 0x40 ;  /* 0x0001006c0000751d */ /* 0x0003ec0000002000 */
[----:B--2---:R-:W-:Y:S01]  /*8070*/  F2FP.F16.F32.PACK_AB R107, R155, R154 ;  /* 0x0000009a9b6b723e */ /* 0x004fe200000000ff */
[----:B------:R-:W-:Y:S08]  /*8080*/  MUFU.EX2 R118, R118 ;  /* 0x0000007600767308 */ /* 0x000ff00000000800 */
[----:B------:R-:W2:Y:S08]  /*8090*/  MUFU.EX2 R119, R119 ;  /* 0x0000007700777308 */ /* 0x000eb00000000800 */
[----:B------:R-:W-:Y:S01]  /*80a0*/  MUFU.EX2 R120, R120 ;  /* 0x0000007800787308 */ /* 0x000fe20000000800 */
[----:B-1----:R-:W-:-:S07]  /*80b0*/  F2FP.F16.F32.PACK_AB R108, R117, R116 ;  /* 0x00000074756c723e */ /* 0x002fce00000000ff */
[----:B------:R-:W1:Y:S01]  /*80c0*/  MUFU.EX2 R121, R121 ;  /* 0x0000007900797308 */ /* 0x000e620000000800 */
[----:B--2---:R-:W-:-:S07]  /*80d0*/  F2FP.F16.F32.PACK_AB R109, R119, R118 ;  /* 0x00000076776d723e */ /* 0x004fce00000000ff */
[----:B------:R-:W-:Y:S08]  /*80e0*/  MUFU.EX2 R122, R122 ;  /* 0x0000007a007a7308 */ /* 0x000ff00000000800 */
[----:B------:R-:W2:Y:S01]  /*80f0*/  MUFU.EX2 R123, R123 ;  /* 0x0000007b007b7308 */ /* 0x000ea20000000800 */
[----:B-1----:R-:W-:-:S07]  /*8100*/  F2FP.F16.F32.PACK_AB R110, R121, R120 ;  /* 0x00000078796e723e */ /* 0x002fce00000000ff */
[----:B------:R-:W-:Y:S08]  /*8110*/  MUFU.EX2 R124, R124 ;  /* 0x0000007c007c7308 */ /* 0x000ff00000000800 */
        /* <DEDUP_REMOVED lines=13> */
[----:B--2---:R-:W-:-:S04]  /*81f0*/  F2FP.F16.F32.PACK_AB R115, R131, R130 ;  /* 0x000000828373723e */ /* 0x004fc800000000ff */
[----:B------:R2:W-:Y:S01]  /*8200*/  STTM.x16 tmem[UR4], R100 ;  /* 0x00000064000079ed */ /* 0x0005e20008240004 */
[----:B------:R-:W-:Y:S02]  /*8210*/  R2UR UR4, R157 ;  /* 0x000000009d0472ca */ /* 0x000fe400000e0000 */
[----:B------:R-:W-:Y:S08]  /*8220*/  MUFU.EX2 R70, R70 ;  /* 0x0000004600467308 */ /* 0x000ff00000000800 */
[----:B------:R-:W3:Y:S08]  /*8230*/  MUFU.EX2 R71, R71 ;  /* 0x0000004700477308 */ /* 0x000ef00000000800 */
[----:B------:R-:W-:Y:S08]  /*8240*/  MUFU.EX2 R72, R72 ;  /* 0x0000004800487308 */ /* 0x000ff00000000800 */
[----:B------:R-:W4:Y:S08]  /*8250*/  MUFU.EX2 R73, R73 ;  /* 0x0000004900497308 */ /* 0x000f300000000800 */
[----:B------:R-:W-:Y:S08]  /*8260*/  MUFU.EX2 R74, R74 ;  /* 0x0000004a004a7308 */ /* 0x000ff00000000800 */
[----:B------:R-:W5:Y:S08]  /*8270*/  MUFU.EX2 R75, R75 ;  /* 0x0000004b004b7308 */ /* 0x000f700000000800 */
[----:B------:R-:W-:Y:S01]  /*8280*/  MUFU.EX2 R76, R76 ;  /* 0x0000004c004c7308 */ /* 0x000fe20000000800 */
[----:B--2---:R-:W-:-:S02]  /*8290*/  FADD2.RM R102, R80.F32x2.HI_LO, 12582912 ;  /* 0x4b4000005066744b */ /* 0x004fc40000204000 */
[----:B------:R-:W-:Y:S02]  /*82a0*/  FFMA2 R100, R82.F32x2.HI_LO, R162.F32x2.HI_LO, 0.69514614343643188477 ;  /* 0x3f31f51952647449 */ /* 0x000fe400002000a2 */
[----:B------:R-:W-:Y:S02]  /*82b0*/  FADD2 R104, R102.F32x2.HI_LO, -12582912 ;  /* 0xcb4000006668744b */ /* 0x000fe40000200000 */
[----:B------:R-:W-:Y:S01]  /*82c0*/  FFMA2 R82, R98.F32x2.HI_LO, UR5.F32, R174.F32 ;  /* 0x0000000562527c49 */ /* 0x000fe200092000ae */
[----:B------:R-:W2:Y:S01]  /*82d0*/  MUFU.EX2 R77, R77 ;  /* 0x0000004d004d7308 */ /* 0x000ea20000000800 */
[----:B------:R-:W-:Y:S02]  /*82e0*/  FADD2 R104, R80.F32x2.HI_LO, -R104.F32x2.HI_LO ;  /* 0x800000685068724b */ /* 0x000fe40000000000 */
[----:B------:R-:W-:Y:S01]  /*82f0*/  FFMA2 R114, R90.F32x2.HI_LO, UR5.F32, R174.F32 ;  /* 0x000000055a727c49 */ /* 0x000fe200092000ae */
[----:B------:R-:W-:Y:S01]  /*8300*/  FMNMX R82, R82, -127, !PT ;  /* 0xc2fe000052527809 */ /* 0x000fe20007800000 */
[----:B------:R-:W-:Y:S01]  /*8310*/  FFMA2 R80, R104.F32x2.HI_LO, R173.F32, 0.22756439447402954102 ;  /* 0x3e6906a468507449 */ /* 0x000fe200012000ad */
[----:B------:R-:W-:Y:S01]  /*8320*/  FMNMX R83, R83, -127, !PT ;  /* 0xc2fe000053537809 */ /* 0x000fe20007800000 */
[----:B------:R-:W-:Y:S01]  /*8330*/  FFMA2 R100, R100.F32x2.HI_LO, R162.F32x2.HI_LO, 1 ;  /* 0x3f80000064647449 */ /* 0x000fe200002000a2 */
[----:B------:R-:W-:Y:S01]  /*8340*/  MUFU.EX2 R78, R78 ;  /* 0x0000004e004e7308 */ /* 0x000fe20000000800 */
[----:B------:R-:W-:-:S02]  /*8350*/  FFMA2 R80, R80.F32x2.HI_LO, R104.F32x2.HI_LO, 0.69514614343643188477 ;  /* 0x3f31f51950507449 */ /* 0x000fc40000200068 */
[----:B------:R-:W-:Y:S02]  /*8360*/  FADD2.RM R98, R82.F32x2.HI_LO, 12582912 ;  /* 0x4b4000005262744b */ /* 0x000fe40000204000 */
[----:B------:R-:W-:Y:S02]  /*8370*/  IMAD R100, R158, 0x800000, R100 ;  /* 0x008000009e647824 */ /* 0x000fe400078e0264 */
[----:B------:R-:W-:Y:S02]  /*8380*/  FFMA2 R104, R80.F32x2.HI_LO, R104.F32x2.HI_LO, 1 ;  /* 0x3f80000050687449 */ /* 0x000fe40000200068 */
[----:B------:R-:W-:Y:S02]  /*8390*/  IMAD R101, R159, 0x800000, R101 ;  /* 0x008000009f657824 */ /* 0x000fe400078e0265 */
[----:B------:R-:W-:Y:S01]  /*83a0*/  FFMA2 R80, R96.F32x2.HI_LO, UR5.F32, R174.F32 ;  /* 0x0000000560507c49 */ /* 0x000fe200092000ae */
[----:B------:R-:W1:Y:S01]  /*83b0*/  MUFU.EX2 R79, R79 ;  /* 0x0000004f004f7308 */ /* 0x000e620000000800 */
[----:B------:R-:W-:-:S02]  /*83c0*/  FADD2 R108, R98.F32x2.HI_LO, -12582912 ;  /* 0xcb400000626c744b */ /* 0x000fc40000200000 */
[----:B------:R-:W-:Y:S02]  /*83d0*/  IMAD R104, R102, 0x800000, R104 ;  /* 0x0080000066687824 */ /* 0x000fe400078e0268 */
[----:B------:R-:W-:Y:S01]  /*83e0*/  FFMA2 R90, R52.F32x2.HI_LO, UR5.F32, R174.F32 ;  /* 0x00000005345a7c49 */ /* 0x000fe200092000ae */
[----:B------:R-:W-:Y:S01]  /*83f0*/  FMNMX R80, R80, -127, !PT ;  /* 0xc2fe000050507809 */ /* 0x000fe20007800000 */
[----:B------:R-:W-:Y:S01]  /*8400*/  FADD2 R108, R82.F32x2.HI_LO, -R108.F32x2.HI_LO ;  /* 0x8000006c526c724b */ /* 0x000fe20000000000 */
[----:B------:R-:W-:Y:S01]  /*8410*/  FMNMX R81, R81, -127, !PT ;  /* 0xc2fe000051517809 */ /* 0x000fe20007800000 */
[--C-:B------:R-:W-:Y:S01]  /*8420*/  FFMA2 R82, R86.F32x2.HI_LO, UR5.F32, R174.reuse.F32 ;  /* 0x0000000556527c49 */ /* 0x100fe200092000ae */
[----:B------:R-:W-:Y:S01]  /*8430*/  MUFU.EX2 R94, R94 ;  /* 0x0000005e005e7308 */ /* 0x000fe20000000800 */
[----:B------:R-:W-:Y:S02]  /*8440*/  FFMA2 R86, R36.F32x2.HI_LO, UR5.F32, R174.F32 ;  /* 0x0000000524567c49 */ /* 0x000fe400092000ae */
[----:B------:R-:W-:-:S02]  /*8450*/  IMAD R105, R103, 0x800000, R105 ;  /* 0x0080000067697824 */ /* 0x000fc400078e0269 */
[----:B------:R-:W-:Y:S02]  /*8460*/  FADD2.RM R96, R80.F32x2.HI_LO, 12582912 ;  /* 0x4b4000005060744b */ /* 0x000fe40000204000 */
[----:B------:R-:W-:Y:S02]  /*8470*/  IMAD.MOV.U32 R102, RZ, RZ, 0x1 ;  /* 0x00000001ff667424 */ /* 0x000fe400078e00ff */
[--C-:B------:R-:W-:Y:S02]  /*8480*/  FFMA2 R110, R54.F32x2.HI_LO, UR5.F32, R174.reuse.F32 ;  /* 0x00000005366e7c49 */ /* 0x100fe400092000ae */
[----:B------:R-:W-:Y:S01]  /*8490*/  FADD2 R106, R96.F32x2.HI_LO, -12582912 ;  /* 0xcb400000606a744b */ /* 0x000fe20000200000 */
[----:B------:R-:W-:Y:S01]  /*84a0*/  MUFU.EX2 R82, R82 ;  /* 0x0000005200527308 */ /* 0x000fe20000000800 */
[----:B------:R-:W-:Y:S02]  /*84b0*/  FFMA2 R112, R58.F32x2.HI_LO, UR5.F32, R174.F32 ;  /* 0x000000053a707c49 */ /* 0x000fe400092000ae */
[----:B------:R-:W-:-:S02]  /*84c0*/  FADD2 R106, R80.F32x2.HI_LO, -R106.F32x2.HI_LO ;  /* 0x8000006a506a724b */ /* 0x000fc40000000000 */
[--C-:B------:R-:W-:Y:S02]  /*84d0*/  FFMA2 R162, R62.F32x2.HI_LO, UR5.F32, R174.reuse.F32 ;  /* 0x000000053ea27c49 */ /* 0x100fe400092000ae */
[----:B------:R-:W-:Y:S01]  /*84e0*/  FFMA2 R80, R106.F32x2.HI_LO, R173.F32, 0.22756439447402954102 ;  /* 0x3e6906a46a507449 */ /* 0x000fe200012000ad */
[----:B------:R-:W2:Y:S01]  /*84f0*/  MUFU.EX2 R83, R83 ;  /* 0x0000005300537308 */ /* 0x000ea20000000800 */
[--C-:B------:R-:W-:Y:S01]  /*8500*/  FFMA2 R52, R4.F32x2.HI_LO, UR5.F32, R174.reuse.F32 ;  /* 0x0000000504347c49 */ /* 0x100fe200092000ae */
[----:B-1----:R-:W-:Y:S01]  /*8510*/  F2FP.F16.F32.PACK_AB R4, R69, R68 ;  /* 0x000000444504723e */ /* 0x002fe200000000ff */
[----:B------:R-:W-:Y:S01]  /*8520*/  FFMA2 R80, R80.F32x2.HI_LO, R106.F32x2.HI_LO, 0.69514614343643188477 ;  /* 0x3f31f51950507449 */ /* 0x000fe2000020006a */
[----:B---3--:R-:W-:Y:S01]  /*8530*/  F2FP.F16.F32.PACK_AB R5, R71, R70 ;  /* 0x000000464705723e */ /* 0x008fe200000000ff */
[--C-:B------:R-:W-:Y:S01]  /*8540*/  FFMA2 R54, R6.F32x2.HI_LO, UR5.F32, R174.reuse.F32 ;  /* 0x0000000506367c49 */ /* 0x100fe200092000ae */
[----:B----4-:R-:W-:Y:S01]  /*8550*/  F2FP.F16.F32.PACK_AB R6, R73, R72 ;  /* 0x000000484906723e */ /* 0x010fe200000000ff */
[----:B------:R-:W-:Y:S01]  /*8560*/  FFMA2 R106, R80.F32x2.HI_LO, R106.F32x2.HI_LO, 1 ;  /* 0x3f800000506a7449 */ /* 0x000fe2000020006a */
[----:B------:R-:W-:Y:S01]  /*8570*/  MUFU.EX2 R36, R114 ;  /* 0x0000007200247308 */ /* 0x000fe20000000800 */
[----:B------:R-:W-:Y:S01]  /*8580*/  FFMA2 R80, R84.F32x2.HI_LO, UR5.F32, R174.F32 ;  /* 0x0000000554507c49 */ /* 0x000fe200092000ae */
[----:B-----5:R-:W-:Y:S01]  /*8590*/  F2FP.F16.F32.PACK_AB R7, R75, R74 ;  /* 0x0000004a4b07723e */ /* 0x020fe200000000ff */
[----:B------:R-:W-:-:S02]  /*85a0*/  FFMA2 R84, R108.F32x2.HI_LO, R173.F32, 0.22756439447402954102 ;  /* 0x3e6906a46c547449 */ /* 0x000fc400012000ad */
[----:B------:R-:W-:Y:S02]  /*85b0*/  IMAD R106, R96, 0x800000, R106 ;  /* 0x00800000606a7824 */ /* 0x000fe400078e026a */
[--C-:B------:R-:W-:Y:S02]  /*85c0*/  FFMA2 R58, R8.F32x2.HI_LO, UR5.F32, R174.reuse.F32 ;  /* 0x00000005083a7c49 */ /* 0x100fe400092000ae */
[----:B------:R-:W-:Y:S02]  /*85d0*/  IMAD R107, R97, 0x800000, R107 ;  /* 0x00800000616b7824 */ /* 0x000fe400078e026b */
[----:B------:R-:W-:Y:S01]  /*85e0*/  FFMA2 R84, R84.F32x2.HI_LO, R108.F32x2.HI_LO, 0.69514614343643188477 ;  /* 0x3f31f51954547449 */ /* 0x000fe2000020006c */
[----:B------:R-:W-:Y:S01]  /*85f0*/  MUFU.EX2 R80, R80 ;  /* 0x0000005000507308 */ /* 0x000fe20000000800 */
[--C-:B------:R-:W-:Y:S01]  /*8600*/  FFMA2 R62, R12.F32x2.HI_LO, UR5.F32, R174.reuse.F32 ;  /* 0x000000050c3e7c49 */ /* 0x100fe200092000ae */
[----:B--2---:R-:W-:Y:S01]  /*8610*/  F2FP.F16.F32.PACK_AB R8, R77, R76 ;  /* 0x0000004c4d08723e */ /* 0x004fe200000000ff */
[----:B------:R-:W-:Y:S01]  /*8620*/  FFMA2 R108, R84.F32x2.HI_LO, R108.F32x2.HI_LO, 1 ;  /* 0x3f800000546c7449 */ /* 0x000fe2000020006c */
[----:B------:R-:W-:Y:S01]  /*8630*/  F2FP.F16.F32.PACK_AB R9, R79, R78 ;  /* 0x0000004e4f09723e */ /* 0x000fe200000000ff */
[--C-:B------:R-:W-:Y:S01]  /*8640*/  FFMA2 R84, R88.F32x2.HI_LO, UR5.F32, R174.reuse.F32 ;  /* 0x0000000558547c49 */ /* 0x100fe200092000ae */
[----:B------:R-:W-:Y:S01]  /*8650*/  F2FP.F16.F32.PACK_AB R13, R83, R82 ;  /* 0x00000052530d723e */ /* 0x000fe200000000ff */
[----:B------:R-:W-:Y:S01]  /*8660*/  FFMA2 R88, R44.F32x2.HI_LO, UR5.F32, R174.F32 ;  /* 0x000000052c587c49 */ /* 0x000fe200092000ae */
[----:B------:R-:W1:Y:S01]  /*8670*/  MUFU.EX2 R81, R81 ;  /* 0x0000005100517308 */ /* 0x000e620000000800 */
[----:B------:R-:W-:Y:S01]  /*8680*/  IMAD R108, R98, 0x800000, R108 ;  /* 0x00800000626c7824 */ /* 0x000fe200078e026c */
[----:B------:R-:W-:Y:S01]  /*8690*/  F2FP.F16.F32.PACK_AB R18, R107, R106 ;  /* 0x0000006a6b12723e */ /* 0x000fe200000000ff */
[----:B------:R-:W-:-:S02]  /*86a0*/  IMAD R109, R99, 0x800000, R109 ;  /* 0x00800000636d7824 */ /* 0x000fc400078e026d */
[----:B------:R-:W-:-:S03]  /*86b0*/  FADD2.RM R96, R164.F32x2.HI_LO, 12582912 ;  /* 0x4b400000a460744b */ /* 0x000fc60000204000 */
[----:B------:R-:W-:Y:S01]  /*86c0*/  MUFU.EX2 R84, R84 ;  /* 0x0000005400547308 */ /* 0x000fe20000000800 */
[----:B------:R-:W-:-:S07]  /*86d0*/  F2FP.F16.F32.PACK_AB R19, R109, R108 ;  /* 0x0000006c6d13723e */ /* 0x000fce00000000ff */
[----:B------:R-:W2:Y:S01]  /*86e0*/  MUFU.EX2 R85, R85 ;  /* 0x0000005500557308 */ /* 0x000ea20000000800 */
[----:B-1----:R-:W-:-:S07]  /*86f0*/  F2FP.F16.F32.PACK_AB R12, R81, R80 ;  /* 0x00000050510c723e */ /* 0x002fce00000000ff */
[----:B------:R1:W3:Y:S08]  /*8700*/  MUFU.EX2 R37, R115 ;  /* 0x0000007300257308 */ /* 0x0002f00000000800 */
[----:B------:R-:W-:Y:S01]  /*8710*/  MUFU.EX2 R44, R92 ;  /* 0x0000005c002c7308 */ /* 0x000fe20000000800 */
[----:B--2---:R-:W-:-:S07]  /*8720*/  F2FP.F16.F32.PACK_AB R14, R85, R84 ;  /* 0x00000054550e723e */ /* 0x004fce00000000ff */
[----:B------:R-:W2:Y:S01]  /*8730*/  MUFU.EX2 R45, R93 ;  /* 0x0000005d002d7308 */ /* 0x000ea20000000800 */
[--C-:B-1----:R-:W-:Y:S01]  /*8740*/  FFMA2 R114, R60.F32x2.HI_LO, UR5.F32, R174.reuse.F32 ;  /* 0x000000053c727c49 */ /* 0x102fe200092000ae */
[----:B---3--:R-:W-:Y:S01]  /*8750*/  F2FP.F16.F32.PACK_AB R15, R37, R36 ;  /* 0x00000024250f723e */ /* 0x008fe200000000ff */
[----:B------:R-:W-:Y:S01]  /*8760*/  FFMA2 R60, R10.F32x2.HI_LO, UR5.F32, R174.F32 ;  /* 0x000000050a3c7c49 */ /* 0x000fe200092000ae */
[----:B------:R-:W-:Y:S02]  /*8770*/  F2FP.F16.F32.PACK_AB R10, R101, R100 ;  /* 0x00000064650a723e */ /* 0x000fe400000000ff */
[----:B------:R-:W-:Y:S02]  /*8780*/  F2FP.F16.F32.PACK_AB R11, R105, R104 ;  /* 0x00000068690b723e */ /* 0x000fe400000000ff */
[----:B------:R-:W1:Y:S08]  /*8790*/  MUFU.EX2 R95, R95 ;  /* 0x0000005f005f7308 */ /* 0x000e700000000800 */
[----:B------:R-:W-:Y:S01]  /*87a0*/  MUFU.EX2 R86, R86 ;  /* 0x0000005600567308 */ /* 0x000fe20000000800 */
[----:B--2---:R-:W-:-:S07]  /*87b0*/  F2FP.F16.F32.PACK_AB R16, R45, R44 ;  /* 0x0000002c2d10723e */ /* 0x004fce00000000ff */
[----:B------:R-:W2:Y:S01]  /*87c0*/  MUFU.EX2 R87, R87 ;  /* 0x0000005700577308 */ /* 0x000ea20000000800 */
[----:B-1----:R-:W-:-:S04]  /*87d0*/  F2FP.F16.F32.PACK_AB R17, R95, R94 ;  /* 0x0000005e5f11723e */ /* 0x002fc800000000ff */
        /* <DEDUP_REMOVED lines=9> */
[----:B-1----:R-:W-:-:S02]  /*8870*/  FMNMX R6, R48, -127, !PT ;  /* 0xc2fe000030067809 */ /* 0x002fc40007800000 */
[----:B------:R-:W-:Y:S01]  /*8880*/  FMNMX R7, R49, -127, !PT ;  /* 0xc2fe000031077809 */ /* 0x000fe20007800000 */
[----:B------:R-:W-:-:S04]  /*8890*/  FADD2.RM R48, R50.F32x2.HI_LO, 12582912 ;  /* 0x4b4000003230744b */ /* 0x000fc80000204000 */
[----:B------:R-:W-:Y:S01]  /*88a0*/  MUFU.EX2 R89, R89 ;  /* 0x0000005900597308 */ /* 0x000fe20000000800 */
[----:B------:R-:W-:-:S04]  /*88b0*/  FADD2.RM R4, R6.F32x2.HI_LO, 12582912 ;  /* 0x4b4000000604744b */ /* 0x000fc80000204000 */
[----:B------:R-:W-:-:S03]  /*88c0*/  FADD2 R8, R4.F32x2.HI_LO, -12582912 ;  /* 0xcb4000000408744b */ /* 0x000fc60000200000 */
[----:B------:R-:W-:Y:S01]  /*88d0*/  MUFU.EX2 R46, R46 ;  /* 0x0000002e002e7308 */ /* 0x000fe20000000800 */
[----:B------:R-:W-:Y:S02]  /*88e0*/  FADD2 R8, R6.F32x2.HI_LO, -R8.F32x2.HI_LO ;  /* 0x800000080608724b */ /* 0x000fe40000000000 */
[----:B------:R-:W-:Y:S02]  /*88f0*/  FADD2 R6, R48.F32x2.HI_LO, -12582912 ;  /* 0xcb4000003006744b */ /* 0x000fe40000200000 */
[----:B------:R-:W-:Y:S02]  /*8900*/  FFMA2 R10, R8.F32x2.HI_LO, R173.F32, 0.22756439447402954102 ;  /* 0x3e6906a4080a7449 */ /* 0x000fe400012000ad */
[----:B------:R-:W-:Y:S01]  /*8910*/  FADD2 R6, R50.F32x2.HI_LO, -R6.F32x2.HI_LO ;  /* 0x800000063206724b */ /* 0x000fe20000000000 */
[----:B------:R-:W-:Y:S01]  /*8920*/  MUFU.EX2 R47, R47 ;  /* 0x0000002f002f7308 */ /* 0x000fe20000000800 */
[----:B------:R-:W-:-:S04]  /*8930*/  FFMA2 R10, R10.F32x2.HI_LO, R8.F32x2.HI_LO, 0.69514614343643188477 ;  /* 0x3f31f5190a0a7449 */ /* 0x000fc80000200008 */
[----:B------:R-:W-:Y:S02]  /*8940*/  FFMA2 R50, R10.F32x2.HI_LO, R8.F32x2.HI_LO, 1 ;  /* 0x3f8000000a327449 */ /* 0x000fe40000200008 */
[----:B------:R-:W-:Y:S01]  /*8950*/  FFMA2 R8, R6.F32x2.HI_LO, R173.F32, 0.22756439447402954102 ;  /* 0x3e6906a406087449 */ /* 0x000fe200012000ad */
[----:B------:R-:W-:Y:S01]  /*8960*/  MUFU.EX2 R90, R90 ;  /* 0x0000005a005a7308 */ /* 0x000fe20000000800 */
[----:B------:R-:W-:Y:S02]  /*8970*/  FADD2 R10, R96.F32x2.HI_LO, -12582912 ;  /* 0xcb400000600a744b */ /* 0x000fe40000200000 */
[----:B------:R-:W-:Y:S02]  /*8980*/  IMAD R50, R4, 0x800000, R50 ;  /* 0x0080000004327824 */ /* 0x000fe400078e0232 */
[----:B------:R-:W-:Y:S02]  /*8990*/  FFMA2 R8, R8.F32x2.HI_LO, R6.F32x2.HI_LO, 0.69514614343643188477 ;  /* 0x3f31f51908087449 */ /* 0x000fe40000200006 */
[----:B------:R-:W-:-:S02]  /*89a0*/  IMAD R51, R5, 0x800000, R51 ;  /* 0x0080000005337824 */ /* 0x000fc400078e0233 */
[----:B------:R-:W-:Y:S01]  /*89b0*/  FADD2 R10, R164.F32x2.HI_LO, -R10.F32x2.HI_LO ;  /* 0x8000000aa40a724b */ /* 0x000fe20000000000 */
[----:B--2---:R-:W-:Y:S01]  /*89c0*/  F2FP.F16.F32.PACK_AB R4, R87, R86 ;  /* 0x000000565704723e */ /* 0x004fe200000000ff */
[----:B------:R-:W-:Y:S01]  /*89d0*/  FFMA2 R6, R8.F32x2.HI_LO, R6.F32x2.HI_LO, 1 ;  /* 0x3f80000008067449 */ /* 0x000fe20000200006 */
[----:B------:R-:W-:Y:S01]  /*89e0*/  FMNMX R8, R166, -127, !PT ;  /* 0xc2fe0000a6087809 */ /* 0x000fe20007800000 */
[----:B------:R-:W1:Y:S01]  /*89f0*/  MUFU.EX2 R91, R91 ;  /* 0x0000005b005b7308 */ /* 0x000e620000000800 */
[----:B------:R-:W-:Y:S01]  /*8a00*/  FMNMX R9, R167, -127, !PT ;  /* 0xc2fe0000a7097809 */ /* 0x000fe20007800000 */
[----:B------:R-:W-:Y:S01]  /*8a10*/  IMAD R48, R48, 0x800000, R6 ;  /* 0x0080000030307824 */ /* 0x000fe200078e0206 */
[----:B---3--:R-:W-:Y:S01]  /*8a20*/  F2FP.F16.F32.PACK_AB R5, R39, R38 ;  /* 0x000000262705723e */ /* 0x008fe200000000ff */
[----:B------:R-:W-:Y:S01]  /*8a30*/  IMAD R49, R49, 0x800000, R7 ;  /* 0x0080000031317824 */ /* 0x000fe200078e0207 */
[----:B----4-:R-:W-:Y:S01]  /*8a40*/  F2FP.F16.F32.PACK_AB R6, R41, R40 ;  /* 0x000000282906723e */ /* 0x010fe200000000ff */
[----:B------:R-:W-:Y:S01]  /*8a50*/  FADD2.RM R92, R8.F32x2.HI_LO, 12582912 ;  /* 0x4b400000085c744b */ /* 0x000fe20000204000 */
[----:B-----5:R-:W-:Y:S01]  /*8a60*/  F2FP.F16.F32.PACK_AB R7, R43, R42 ;  /* 0x0000002a2b07723e */ /* 0x020fe200000000ff */
[----:B------:R-:W-:Y:S01]  /*8a70*/  MUFU.EX2 R110, R110 ;  /* 0x0000006e006e7308 */ /* 0x000fe20000000800 */
[----:B------:R-:W-:Y:S01]  /*8a80*/  FSEL R164, R170, R161, P1 ;  /* 0x000000a1aaa47208 */ /* 0x000fe20000800000 */
[----:B------:R-:W-:-:S04]  /*8a90*/  FADD2 R12, R92.F32x2.HI_LO, -12582912 ;  /* 0xcb4000005c0c744b */ /* 0x000fc80000200000 */
[----:B------:R-:W-:Y:S02]  /*8aa0*/  FADD2 R8, R8.F32x2.HI_LO, -R12.F32x2.HI_LO ;  /* 0x8000000c0808724b */ /* 0x000fe40000000000 */
[----:B------:R-:W-:Y:S01]  /*8ab0*/  FFMA2 R12, R10.F32x2.HI_LO, R173.F32, 0.22756439447402954102 ;  /* 0x3e6906a40a0c7449 */ /* 0x000fe200012000ad */
[----:B------:R-:W2:Y:S03]  /*8ac0*/  MUFU.EX2 R111, R111 ;  /* 0x0000006f006f7308 */ /* 0x000ea60000000800 */
[----:B------:R-:W-:-:S04]  /*8ad0*/  FFMA2 R12, R12.F32x2.HI_LO, R10.F32x2.HI_LO, 0.69514614343643188477 ;  /* 0x3f31f5190c0c7449 */ /* 0x000fc8000020000a */
[----:B------:R-:W-:Y:S01]  /*8ae0*/  FFMA2 R10, R12.F32x2.HI_LO, R10.F32x2.HI_LO, 1 ;  /* 0x3f8000000c0a7449 */ /* 0x000fe2000020000a */
[----:B------:R-:W-:Y:S01]  /*8af0*/  MUFU.EX2 R56, R56 ;  /* 0x0000003800387308 */ /* 0x000fe20000000800 */
[----:B------:R-:W-:Y:S02]  /*8b00*/  FFMA2 R12, R8.F32x2.HI_LO, R173.F32, 0.22756439447402954102 ;  /* 0x3e6906a4080c7449 */ /* 0x000fe400012000ad */
[----:B------:R-:W-:Y:S01]  /*8b10*/  IMAD R96, R96, 0x800000, R10 ;  /* 0x0080000060607824 */ /* 0x000fe200078e020a */
[----:B------:R-:W-:Y:S01]  /*8b20*/  F2FP.F16.F32.PACK_AB R10, R51, R50 ;  /* 0x00000032330a723e */ /* 0x000fe200000000ff */
[----:B------:R-:W-:Y:S02]  /*8b30*/  FFMA2 R12, R12.F32x2.HI_LO, R8.F32x2.HI_LO, 0.69514614343643188477 ;  /* 0x3f31f5190c0c7449 */ /* 0x000fe40000200008 */
[----:B------:R-:W-:Y:S01]  /*8b40*/  IMAD R97, R97, 0x800000, R11 ;  /* 0x0080000061617824 */ /* 0x000fe200078e020b */
[----:B------:R-:W-:Y:S01]  /*8b50*/  F2FP.F16.F32.PACK_AB R11, R49, R48 ;  /* 0x00000030310b723e */ /* 0x000fe200000000ff */
[----:B------:R-:W3:Y:S01]  /*8b60*/  MUFU.EX2 R57, R57 ;  /* 0x0000003900397308 */ /* 0x000ee20000000800 */
[----:B------:R-:W-:Y:S01]  /*8b70*/  FFMA2 R8, R12.F32x2.HI_LO, R8.F32x2.HI_LO, 1 ;  /* 0x3f8000000c087449 */ /* 0x000fe20000200008 */
[----:B-1----:R-:W-:-:S02]  /*8b80*/  F2FP.F16.F32.PACK_AB R12, R91, R90 ;  /* 0x0000005a5b0c723e */ /* 0x002fc400000000ff */
[----:B--2---:R-:W-:Y:S01]  /*8b90*/  F2FP.F16.F32.PACK_AB R13, R111, R110 ;  /* 0x0000006e6f0d723e */ /* 0x004fe200000000ff */
[----:B------:R-:W-:Y:S01]  /*8ba0*/  IMAD R92, R92, 0x800000, R8 ;  /* 0x008000005c5c7824 */ /* 0x000fe200078e0208 */
[----:B------:R-:W-:Y:S01]  /*8bb0*/  F2FP.F16.F32.PACK_AB R8, R89, R88 ;  /* 0x000000585908723e */ /* 0x000fe200000000ff */
[----:B------:R-:W-:Y:S01]  /*8bc0*/  IMAD R93, R93, 0x800000, R9 ;  /* 0x008000005d5d7824 */ /* 0x000fe200078e0209 */
[----:B------:R-:W-:Y:S01]  /*8bd0*/  MUFU.EX2 R112, R112 ;  /* 0x0000007000707308 */ /* 0x000fe20000000800 */
[----:B------:R-:W-:Y:S02]  /*8be0*/  F2FP.F16.F32.PACK_AB R9, R47, R46 ;  /* 0x0000002e2f09723e */ /* 0x000fe400000000ff */
[----:B------:R-:W-:Y:S02]  /*8bf0*/  F2FP.F16.F32.PACK_AB R18, R97, R96 ;  /* 0x000000606112723e */ /* 0x000fe400000000ff */
[----:B------:R-:W-:-:S03]  /*8c00*/  F2FP.F16.F32.PACK_AB R19, R93, R92 ;  /* 0x0000005c5d13723e */ /* 0x000fc600000000ff */
[----:B------:R-:W1:Y:S01]  /*8c10*/  MUFU.EX2 R113, R113 ;  /* 0x0000007100717308 */ /* 0x000e620000000800 */
[----:B---3--:R-:W-:-:S07]  /*8c20*/  F2FP.F16.F32.PACK_AB R14, R57, R56 ;  /* 0x00000038390e723e */ /* 0x008fce00000000ff */
        /* <DEDUP_REMOVED lines=8> */
[----:B-1----:R-:W-:-:S04]  /*8cb0*/  F2FP.F16.F32.PACK_AB R17, R163, R162 ;  /* 0x000000a2a311723e */ /* 0x002fc800000000ff */
[----:B------:R2:W-:Y:S01]  /*8cc0*/  STTM.x16 tmem[UR4], R4 ;  /* 0x00000004000079ed */ /* 0x0005e20008240004 */
[----:B------:R-:W-:Y:S01]  /*8cd0*/  R2UR UR4, R160 ;  /* 0x00000000a00472ca */ /* 0x000fe200000e0000 */
[----:B------:R-:W1:Y:S01]  /*8ce0*/  FENCE.VIEW.ASYNC.T ;  /* 0x00000000000073c6 */ /* 0x000e620000000200 */
[----:B------:R-:W-:Y:S01]  /*8cf0*/  MUFU.EX2 R54, R54 ;  /* 0x0000003600367308 */ /* 0x000fe20000000800 */
[----:B-1----:R1:W-:Y:S07]  /*8d00*/  SYNCS.ARRIVE.TRANS64.ART0 RZ, [UR6+0x80], R102 ;  /* 0x00008066ffff79a7 */ /* 0x0023ee0008500006 */
[----:B------:R-:W3:Y:S08]  /*8d10*/  MUFU.EX2 R55, R55 ;  /* 0x0000003700377308 */ /* 0x000ef00000000800 */
[----:B------:R-:W-:Y:S08]  /*8d20*/  MUFU.EX2 R58, R58 ;  /* 0x0000003a003a7308 */ /* 0x000ff00000000800 */
[----:B------:R-:W4:Y:S08]  /*8d30*/  MUFU.EX2 R59, R59 ;  /* 0x0000003b003b7308 */ /* 0x000f300000000800 */
[----:B------:R-:W-:Y:S08]  /*8d40*/  MUFU.EX2 R60, R60 ;  /* 0x0000003c003c7308 */ /* 0x000ff00000000800 */
[----:B------:R-:W5:Y:S08]  /*8d50*/  MUFU.EX2 R61, R61 ;  /* 0x0000003d003d7308 */ /* 0x000f700000000800 */
[----:B------:R-:W-:Y:S01]  /*8d60*/  MUFU.EX2 R62, R62 ;  /* 0x0000003e003e7308 */ /* 0x000fe20000000800 */
[----:B--2---:R-:W-:-:S02]  /*8d70*/  F2FP.F16.F32.PACK_AB R4, R53, R52 ;  /* 0x000000343504723e */ /* 0x004fc400000000ff */
[----:B---3--:R-:W-:Y:S02]  /*8d80*/  F2FP.F16.F32.PACK_AB R5, R55, R54 ;  /* 0x000000363705723e */ /* 0x008fe400000000ff */
[----:B----4-:R-:W-:-:S03]  /*8d90*/  F2FP.F16.F32.PACK_AB R6, R59, R58 ;  /* 0x0000003a3b06723e */ /* 0x010fc600000000ff */
[----:B------:R-:W2:Y:S01]  /*8da0*/  MUFU.EX2 R63, R63 ;  /* 0x0000003f003f7308 */ /* 0x000ea20000000800 */
[----:B-----5:R-:W-:-:S07]  /*8db0*/  F2FP.F16.F32.PACK_AB R7, R61, R60 ;  /* 0x0000003c3d07723e */ /* 0x020fce00000000ff */
[----:B------:R-:W-:Y:S08]  /*8dc0*/  MUFU.EX2 R64, R64 ;  /* 0x0000004000407308 */ /* 0x000ff00000000800 */
[----:B------:R-:W3:Y:S01]  /*8dd0*/  MUFU.EX2 R65, R65 ;  /* 0x0000004100417308 */ /* 0x000ee20000000800 */
[----:B--2---:R-:W-:-:S07]  /*8de0*/  F2FP.F16.F32.PACK_AB R8, R63, R62 ;  /* 0x0000003e3f08723e */ /* 0x004fce00000000ff */
[----:B------:R-:W-:Y:S08]  /*8df0*/  MUFU.EX2 R66, R66 ;  /* 0x0000004200427308 */ /* 0x000ff00000000800 */
[----:B------:R-:W2:Y:S01]  /*8e00*/  MUFU.EX2 R67, R67 ;  /* 0x0000004300437308 */ /* 0x000ea20000000800 */
[----:B---3--:R-:W-:-:S07]  /*8e10*/  F2FP.F16.F32.PACK_AB R9, R65, R64 ;  /* 0x000000404109723e */ /* 0x008fce00000000ff */
        /* <DEDUP_REMOVED lines=26> */
[----:B--2---:R-:W-:Y:S02]  /*8fc0*/  F2FP.F16.F32.PACK_AB R18, R33, R32 ;  /* 0x000000202112723e */ /* 0x004fe400000000ff */
[----:B---3--:R-:W-:-:S04]  /*8fd0*/  F2FP.F16.F32.PACK_AB R19, R35, R34 ;  /* 0x000000222313723e */ /* 0x008fc800000000ff */
[----:B------:R1:W-:Y:S01]  /*8fe0*/  STTM.x16 tmem[UR4], R4 ;  /* 0x00000004000079ed */ /* 0x0003e20008240004 */
[----:B------:R-:W-:Y:S01]  /*8ff0*/  USHF.L.U32 UR4, UR9, 0x1f, URZ ;  /* 0x0000001f09047899 */ /* 0x000fe200080006ff */
[----:B------:R-:W2:Y:S02]  /*9000*/  FENCE.VIEW.ASYNC.T ;  /* 0x00000000000073c6 */ /* 0x000ea40000000200 */
[----:B--2---:R-:W-:-:S03]  /*9010*/  NOP ;  /* 0x0000000000007918 */ /* 0x004fc60000000000 */
[----:B------:R-:W-:Y:S01]  /*9020*/  IMAD.U32 R103, RZ, RZ, UR4 ;  /* 0x00000004ff677e24 */ /* 0x000fe2000f8e00ff */
[----:B------:R1:W-:Y:S03]  /*9030*/  @P0 SYNCS.ARRIVE.TRANS64.ART0 RZ, [UR6+0x90], R102 ;  /* 0x00009066ffff09a7 */ /* 0x0003e60008500006 */
[----:B------:R-:W2:Y:S02]  /*9040*/  SYNCS.PHASECHK.TRANS64.TRYWAIT P0, [UR6+0xe0], R103 ;  /* 0x0000e067ff0075a7 */ /* 0x000ea40008001106 */
[----:B-12---:R-:W-:Y:S05]  /*9050*/  @!P0 BRA `(.L_x_52) ;  /* 0x0000003400fc8947 */ /* 0x006fea0003800000 */
.L_x_124:
[----:B-1----:R-:W-:Y:S01]  /*9060*/  MOV R5, UR17 ;  /* 0x0000001100057c02 */ /* 0x002fe20008000f00 */
[----:B------:R-:W-:Y:S01]  /*9070*/  FMUL R4, R172, R171 ;  /* 0x000000abac047220 */ /* 0x000fe20000400000 */
[----:B------:R-:W-:Y:S01]  /*9080*/  FADD2 R136, R136.F32x2.HI_LO, R150.F32x2.HI_LO ;  /* 0x000000968888724b */ /* 0x000fe20000000000 */
[----:B------:R-:W-:Y:S01]  /*9090*/  UIADD3 UR11, UPT, UPT, UR11, 0x1, URZ ;  /* 0x000000010b0b7890 */ /* 0x000fe2000fffe0ff */
[----:B------:R-:W-:Y:S01]  /*90a0*/  FADD2 R138, R138.F32x2.HI_LO, R152.F32x2.HI_LO ;  /* 0x000000988a8a724b */ /* 0x000fe20000000000 */
[----:B------:R-:W-:Y:S01]  /*90b0*/  MOV R170, R164 ;  /* 0x000000a400aa7202 */ /* 0x000fe20000000f00 */
[----:B------:R-:W-:Y:S01]  /*90c0*/  FADD2 R4, R4.F32x2.HI_LO, R132.F32x2.HI_LO ;  /* 0x000000840404724b */ /* 0x000fe20000000000 */
[----:B------:R-:W-:Y:S01]  /*90d0*/  UISETP.NE.AND UP0, UPT, UR11, UR14, UPT ;  /* 0x0000000e0b00728c */ /* 0x000fe2000bf05270 */
[----:B------:R-:W-:Y:S01]  /*90e0*/  FADD2 R142, R142.F32x2.HI_LO, R154.F32x2.HI_LO ;  /* 0x0000009a8e8e724b */ /* 0x000fe20000000000 */
[----:B------:R-:W-:Y:S01]  /*90f0*/  ULOP3.LUT UR9, UR9, 0x1, URZ, 0x3c, !UPT ;  /* 0x0000000109097892 */ /* 0x000fe2000f8e3cff */
[----:B------:R-:W-:Y:S01]  /*9100*/  FADD2 R4, R4.F32x2.HI_LO, R146.F32x2.HI_LO ;  /* 0x000000920404724b */ /* 0x000fe20000000000 */
[----:B------:R-:W-:Y:S01]  /*9110*/  ULOP3.LUT UR10, UR10, 0x1, URZ, 0x3c, !UPT ;  /* 0x000000010a0a7892 */ /* 0x000fe2000f8e3cff */
[----:B------:R-:W-:-:S02]  /*9120*/  FADD2 R136, R136.F32x2.HI_LO, R118.F32x2.HI_LO ;  /* 0x000000768888724b */ /* 0x000fc40000000000 */
[----:B------:R-:W-:Y:S02]  /*9130*/  FADD2 R138, R138.F32x2.HI_LO, R120.F32x2.HI_LO ;  /* 0x000000788a8a724b */ /* 0x000fe40000000000 */
[----:B------:R-:W-:Y:S02]  /*9140*/  FADD2 R142, R142.F32x2.HI_LO, R122.F32x2.HI_LO ;  /* 0x0000007a8e8e724b */ /* 0x000fe40000000000 */
[----:B------:R-:W-:Y:S02]  /*9150*/  FADD2 R4, R4.F32x2.HI_LO, R116.F32x2.HI_LO ;  /* 0x000000740404724b */ /* 0x000fe40000000000 */
[----:B------:R-:W-:Y:S02]  /*9160*/  FADD2 R136, R136.F32x2.HI_LO, R126.F32x2.HI_LO ;  /* 0x0000007e8888724b */ /* 0x000fe40000000000 */
[----:B------:R-:W-:Y:S02]  /*9170*/  FADD2 R138, R138.F32x2.HI_LO, R128.F32x2.HI_LO ;  /* 0x000000808a8a724b */ /* 0x000fe40000000000 */
        /* <DEDUP_REMOVED lines=51> */
[----:B------:R-:W-:-:S04]  /*94b0*/  FADD2 R4, R4.F32x2.HI_LO, R136.F32x2.HI_LO ;  /* 0x000000880404724b */ /* 0x000fc80000000000 */
[----:B------:R-:W-:-:S04]  /*94c0*/  FADD2 R4, R4.F32x2.HI_LO, R138.F32x2.HI_LO ;  /* 0x0000008a0404724b */ /* 0x000fc80000000000 */
[----:B------:R-:W-:Y:S01]  /*94d0*/  FADD R171, R4, R5 ;  /* 0x0000000504ab7221 */ /* 0x000fe20000000000 */
[----:B------:R-:W-:Y:S06]  /*94e0*/  BRA.U UP0, `(.L_x_53) ;  /* 0xffffffe1000c7547 */ /* 0x000fec000b83ffff */
.L_x_50:
[----:B-1----:R-:W1:Y:S01]  /*94f0*/  S2R R5, SR_TID.X ;  /* 0x0000000000057919 */ /* 0x002e620000002100 */
[----:B------:R-:W2:Y:S01]  /*9500*/  LDCU UR4, c[0x0][0x370] ;  /* 0x00006e00ff0477ac */ /* 0x000ea20008000800 */
[----:B------:R-:W-:Y:S01]  /*9510*/  R2UR UR6, R2 ;  /* 0x00000000020672ca */ /* 0x000fe200000e0000 */
[----:B------:R-:W-:Y:S01]  /*9520*/  IMAD.U32 R2, RZ, RZ, UR20 ;  /* 0x00000014ff027e24 */ /* 0x000fe2000f8e00ff */
[----:B------:R-:W3:Y:S11]  /*9530*/  LDCU UR5, c[0x0][0x624] ;  /* 0x0000c480ff0577ac */ /* 0x000ef60008000800 */
[----:B--2---:R-:W-:-:S04]  /*9540*/  UIADD3 UR6, UPT, UPT, UR4, UR6, URZ ;  /* 0x0000000604067290 */ /* 0x004fc8000fffe0ff */
[----:B---3--:R-:W-:Y:S01]  /*9550*/  UISETP.GE.AND UP0, UPT, UR6, UR5, UPT ;  /* 0x000000050600728c */ /* 0x008fe2000bf06270 */
[----:B-1----:R-:W-:Y:S01]  /*9560*/  LOP3.LUT R5, R2, 0x7f, R5, 0xf8, !PT ;  /* 0x0000007f02057812 */ /* 0x002fe200078ef805 */
[----:B------:R-:W-:-:S03]  /*9570*/  IMAD.U32 R2, RZ, RZ, UR13 ;  /* 0x0000000dff027e24 */ /* 0x000fc6000f8e00ff */
[----:B------:R-:W-:-:S05]  /*9580*/  LEA R5, R5, UR19, 0x2 ;  /* 0x0000001305057c11 */ /* 0x000fca000f8e10ff */
[----:B------:R3:W-:Y:S04]  /*9590*/  STS [R5+0x13c], R171 ;  /* 0x00013cab05007388 */ /* 0x0007e80000000800 */
[----:B------:R3:W-:Y:S01]  /*95a0*/  STS [R5+0x53c], R164 ;  /* 0x00053ca405007388 */ /* 0x0007e20000000800 */
[----:B------:R1:W-:Y:S06]  /*95b0*/  BAR.ARV R2, 0x40 ;  /* 0x000100020000751d */ /* 0x0003ec0000002000 */
[----:B-1----:R-:W-:Y:S01]  /*95c0*/  IMAD.U32 R2, RZ, RZ, UR6 ;  /* 0x00000006ff027e24 */ /* 0x002fe2000f8e00ff */
[----:B---3--:R-:W-:Y:S06]  /*95d0*/  BRA.U !UP0, `(.L_x_54) ;  /* 0xffffffb908387547 */ /* 0x008fec000b83ffff */
.L_x_46:
[----:B------:R-:W3:Y:S01]  /*95e0*/  S2UR UR5, SR_CgaCtaId ;  /* 0x00000000000579c3 */ /* 0x000ee20000008800 */
[----:B------:R-:W-:Y:S01]  /*95f0*/  R2UR UR4, R0 ;  /* 0x00000000000472ca */ /* 0x000fe200000e0000 */
[----:B------:R-:W-:-:S06]  /*9600*/  USHF.L.U32 UR9, UR9, 0x1f, URZ ;  /* 0x0000001f09097899 */ /* 0x000fcc00080006ff */
[----:B------:R-:W-:-:S06]  /*9610*/  MOV R2, UR9 ;  /* 0x0000000900027c02 */ /* 0x000fcc0008000f00 */
[----:B------:R-:W-:-:S03]  /*9620*/  UISETP.GT.AND UP0, UPT, UR4, 0x3, UPT ;  /* 0x000000030400788c */ /* 0x000fc6000bf04270 */
[----:B------:R-:W-:Y:S02]  /*9630*/  UMOV UR4, 0x400 ;  /* 0x0000040000047882 */ /* 0x000fe40000000000 */
[----:B---3--:R-:W-:-:S04]  /*9640*/  ULEA UR5, UR5, UR4, 0x18 ;  /* 0x0000000405057291 */ /* 0x008fc8000f8ec0ff */
[----:B------:R-:W-:Y:S02]  /*9650*/  UIADD3 UR4, UPT, UPT, UR5, 0x8, URZ ;  /* 0x0000000805047890 */ /* 0x000fe4000fffe0ff */
[----:B------:R-:W-:-:S09]  /*9660*/  @!UP0 UIADD3 UR4, UPT, UPT, UR5, URZ, URZ ;  /* 0x000000ff05048290 */ /* 0x000fd2000fffe0ff */
[----:B------:R-:W3:Y:S02]  /*9670*/  SYNCS.PHASECHK.TRANS64.TRYWAIT P0, [UR4+0xe0], R2 ;  /* 0x0000e002ff0075a7 */ /* 0x000ee40008001104 */
[----:B---3--:R-:W-:Y:S05]  /*9680*/  @!P0 BRA `(.L_x_55) ;  /* 0x0000003000908947 */ /* 0x008fea0003800000 */
.L_x_126:
[----:B------:R-:W-:Y:S06]  /*9690*/  BAR.ARV 0x2, 0x1a0 ;  /* 0x0086800000007b1d */ /* 0x000fec0000002000 */
.L_x_32:
[----:B------:R-:W-:-:S13]  /*96a0*/  R2UR UR4, R0 ;  /* 0x00000000000472ca */ /* 0x000fda00000e0000 */
[----:B------:R-:W-:-:S04]  /*96b0*/  ULOP3.LUT UR4, UR4, 0xfffffffc, URZ, 0xc0, !UPT ;  /* 0xfffffffc04047892 */ /* 0x000fc8000f8ec0ff */
[----:B------:R-:W-:-:S06]  /*96c0*/  UISETP.NE.AND UP0, UPT, UR4, 0x8, UPT ;  /* 0x000000080400788c */ /* 0x000fcc000bf05270 */
[----:B------:R-:W-:-:S13]  /*96d0*/  PLOP3.LUT P0, PT, PT, PT, UP0, 0x80, 0x8 ;  /* 0x000000000008781c */ /* 0x000fda0003f0f008 */
[----:B----4-:R-:W-:Y:S05]  /*96e0*/  @P0 EXIT ;  /* 0x000000000000094d */ /* 0x010fea0003800000 */
[----:B------:R-:W-:-:S08]  /*96f0*/  NOP ;  /* 0x0000000000007918 */ /* 0x000fd00000000000 */
[----:B------:R-:W3:-:S00]  /*9700*/  USETMAXREG.DEALLOC.CTAPOOL 0x50 ;  /* 0x00000050000079c8 */ /* 0x000ec000080e0500 */
[----:B---3--:R-:W3:Y:S06]  /*9710*/  S2R R3, SR_CgaCtaId ;  /* 0x0000000000037919 */ /* 0x008eec0000008800 */
[----:B------:R-:W4:Y:S01]  /*9720*/  S2UR UR15, SR_CTAID.X ;  /* 0x00000000000f79c3 */ /* 0x000f220000002500 */
[----:B------:R-:W4:Y:S01]  /*9730*/  LDCU UR4, c[0x0][0x610] ;  /* 0x0000c200ff0477ac */ /* 0x000f220008000800 */
[----:B-1----:R-:W-:Y:S01]  /*9740*/  MOV R2, 0x400 ;  /* 0x0000040000027802 */ /* 0x002fe20000000f00 */
[----:B--2---:R-:W1:Y:S01]  /*9750*/  S2R R4, SR_TID.X ;  /* 0x0000000000047919 */ /* 0x004e620000002100 */
[----:B------:R-:W-:Y:S01]  /*9760*/  IMAD.MOV.U32 R6, RZ, RZ, 0x1 ;  /* 0x00000001ff067424 */ /* 0x000fe200078e00ff */
[----:B------:R-:W2:Y:S01]  /*9770*/  LDCU UR9, c[0x0][0x38c] ;  /* 0x00007180ff0977ac */ /* 0x000ea20008000800 */
[----:B------:R-:W-:Y:S01]  /*9780*/  IMAD.MOV.U32 R45, RZ, RZ, 0x1 ;  /* 0x00000001ff2d7424 */ /* 0x000fe200078e00ff */
[----:B------:R-:W5:Y:S01]  /*9790*/  LDCU.U8 UR6, c[0x0][0x614] ;  /* 0x0000c280ff0677ac */ /* 0x000f620008000000 */
[----:B------:R-:W1:Y:S01]  /*97a0*/  LDCU.U8 UR12, c[0x0][0x615] ;  /* 0x0000c2a0ff0c77ac */ /* 0x000e620008000000 */
[----:B------:R-:W1:Y:S01]  /*97b0*/  LDCU UR11, c[0x0][0x624] ;  /* 0x0000c480ff0b77ac */ /* 0x000e620008000800 */
[----:B------:R-:W1:Y:S01]  /*97c0*/  LDCU UR10, c[0x0][0x61c] ;  /* 0x0000c380ff0a77ac */ /* 0x000e620008000800 */
[----:B----4-:R-:W-:-:S02]  /*97d0*/  UIMAD.WIDE.U32 UR4, UR15, UR4, URZ ;  /* 0x000000040f0472a5 */ /* 0x010fc4000f8e00ff */
[----:B--2---:R-:W-:Y:S02]  /*97e0*/  UIADD3 UR8, UPT, UPT, UR9, -0x1, URZ ;  /* 0xffffffff09087890 */ /* 0x004fe4000fffe0ff */
[----:B------:R-:W-:Y:S02]  /*97f0*/  UIADD3 UR4, UPT, UPT, -UR5, UR15, URZ ;  /* 0x0000000f05047290 */ /* 0x000fe4000fffe1ff */
[----:B------:R-:W-:Y:S01]  /*9800*/  UIADD3 UR7, UPT, UPT, -UR9, URZ, URZ ;  /* 0x000000ff09077290 */ /* 0x000fe2000fffe1ff */
[----:B---3--:R-:W-:Y:S01]  /*9810*/  LEA R3, R3, R2, 0x18 ;  /* 0x0000000203037211 */ /* 0x008fe200078ec0ff */
[----:B------:R-:W-:Y:S01]  /*9820*/  BAR.SYNC.DEFER_BLOCKING 0x2, 0x1a0 ;  /* 0x0086800000007b1d */ /* 0x000fe20000010000 */
[----:B-----5:R-:W-:Y:S01]  /*9830*/  USHF.R.U32.HI UR4, URZ, UR6, UR4 ;  /* 0x00000006ff047299 */ /* 0x020fe20008011604 */
[C---:B-1----:R-:W-:Y:S01]  /*9840*/  IMAD.SHL.U32 R5, R4.reuse, 0x40, RZ ;  /* 0x0000004004057824 */ /* 0x042fe200078e00ff */
[----:B------:R-:W-:Y:S01]  /*9850*/  LOP3.LUT R2, R4, 0x7f, RZ, 0xc0, !PT ;  /* 0x0000007f04027812 */ /* 0x000fe200078ec0ff */
[----:B------:R-:W-:-:S02]  /*9860*/  USHF.R.S32.HI UR6, URZ, 0x1f, UR8 ;  /* 0x0000001fff067899 */ /* 0x000fc40008011408 */
[----:B------:R-:W-:Y:S01]  /*9870*/  USHF.R.S32.HI UR7, URZ, 0x1f, UR7 ;  /* 0x0000001fff077899 */ /* 0x000fe20008011407 */
[----:B------:R-:W-:Y:S01]  /*9880*/  LOP3.LUT R5, R5, 0x7c0, RZ, 0xc0, !PT ;  /* 0x000007c005057812 */ /* 0x000fe200078ec0ff */
[----:B------:R-:W-:Y:S01]  /*9890*/  UISETP.GT.AND UP0, UPT, UR9, URZ, UPT ;  /* 0x000000ff0900728c */ /* 0x000fe2000bf04270 */
[----:B------:R-:W-:Y:S01]  /*98a0*/  SHF.R.U32.HI R44, RZ, 0x5, R2 ;  /* 0x00000005ff2c7819 */ /* 0x000fe20000011602 */
[----:B------:R-:W-:Y:S02]  /*98b0*/  ULEA.HI UR6, UR6, UR8, URZ, 0x7 ;  /* 0x0000000806067291 */ /* 0x000fe4000f8f38ff */
[----:B------:R-:W-:Y:S01]  /*98c0*/  ULEA.HI UR7, UR7, -UR9, URZ, 0x7 ;  /* 0x8000000907077291 */ /* 0x000fe2000f8f38ff */
[----:B------:R-:W1:Y:S01]  /*98d0*/  LDCU.U8 UR13, c[0x0][0x620] ;  /* 0x0000c400ff0d77ac */ /* 0x000e620008000000 */
[----:B------:R-:W-:Y:S01]  /*98e0*/  IMAD R8, R44, 0x800, R5 ;  /* 0x000008002c087824 */ /* 0x000fe200078e0205 */
[----:B------:R-:W-:-:S03]  /*98f0*/  UIADD3 UR4, UPT, UPT, UR5, UR4, URZ ;  /* 0x0000000405047290 */ /* 0x000fc6000fffe0ff */
[----:B------:R-:W-:Y:S01]  /*9900*/  IMAD.IADD R5, R3, 0x1, R8 ;  /* 0x0000000103057824 */ /* 0x000fe200078e0208 */
[----:B------:R-:W-:Y:S02]  /*9910*/  USHF.R.S32.HI UR16, URZ, 0x7, UR6 ;  /* 0x00000007ff107899 */ /* 0x000fe40008011406 */
[----:B------:R-:W-:Y:S02]  /*9920*/  USHF.R.S32.HI UR6, URZ, 0x7, UR7 ;  /* 0x00000007ff067899 */ /* 0x000fe40008011407 */
[----:B------:R-:W-:Y:S01]  /*9930*/  USHF.R.U32.HI UR12, URZ, UR12, UR4 ;  /* 0x0000000cff0c7299 */ /* 0x000fe20008011604 */
[----:B------:R-:W-:Y:S01]  /*9940*/  SYNCS.ARRIVE.TRANS64.ART0 RZ, [R3+URZ+0x80], R6 ;  /* 0x0000800603ff79a7 */ /* 0x000fe200085000ff */
[----:B------:R-:W-:Y:S02]  /*9950*/  @!UP0 ULOP3.LUT UR16, URZ, UR6, URZ, 0x33, !UPT ;  /* 0x00000006ff108292 */ /* 0x000fe4000f8e33ff */
[----:B------:R-:W-:Y:S02]  /*9960*/  UISETP.GE.AND UP0, UPT, UR15, UR11, UPT ;  /* 0x0000000b0f00728c */ /* 0x000fe4000bf06270 */
[----:B------:R-:W-:Y:S01]  /*9970*/  UIMAD.WIDE.U32 UR4, UR12, UR10, URZ ;  /* 0x0000000a0c0472a5 */ /* 0x000fe2000f8e00ff */
[----:B------:R2:W-:Y:S03]  /*9980*/  SYNCS.ARRIVE.TRANS64.ART0 RZ, [R3+URZ+0x88], R6 ;  /* 0x0000880603ff79a7 */ /* 0x0005e600085000ff */
[----:B------:R-:W-:-:S04]  /*9990*/  UIADD3 UR4, UPT, UPT, UR12, -UR5, URZ ;  /* 0x800000050c047290 */ /* 0x000fc8000fffe0ff */
[----:B-1----:R-:W-:-:S04]  /*99a0*/  USHF.R.U32.HI UR4, URZ, UR13, UR4 ;  /* 0x0000000dff047299 */ /* 0x002fc80008011604 */
[----:B------:R-:W-:Y:S01]  /*99b0*/  UIADD3 UR4, UPT, UPT, UR5, UR4, URZ ;  /* 0x0000000405047290 */ /* 0x000fe2000fffe0ff */
[C---:B--2---:R-:W-:Y:S02]  /*99c0*/  VIADD R6, R5.reuse, 0xc00 ;  /* 0x00000c0005067836 */ /* 0x044fe40000000000 */
[----:B------:R-:W-:-:S03]  /*99d0*/  VIADD R5, R5, 0x6c00 ;  /* 0x00006c0005057836 */ /* 0x000fc60000000000 */
[----:B------:R-:W-:Y:S02]  /*99e0*/  SHF.R.U32.HI R47, RZ, 0x3, R6 ;  /* 0x00000003ff2f7819 */ /* 0x000fe40000011606 */
[----:B------:R-:W-:Y:S02]  /*99f0*/  SHF.R.U32.HI R46, RZ, 0x3, R5 ;  /* 0x00000003ff2e7819 */ /* 0x000fe40000011605 */
[----:B------:R-:W-:Y:S02]  /*9a00*/  LOP3.LUT R47, R6, 0x30, R47, 0x78, !PT ;  /* 0x00000030062f7812 */ /* 0x000fe400078e782f */
[----:B------:R-:W-:Y:S01]  /*9a10*/  LOP3.LUT R46, R5, 0x30, R46, 0x78, !PT ;  /* 0x00000030052e7812 */ /* 0x000fe200078e782e */
[----:B------:R-:W-:Y:S06]  /*9a20*/  BRA.U UP0, `(.L_x_56) ;  /* 0x00000021000c7547 */ /* 0x000fec000b800000 */
[----:B------:R-:W1:Y:S01]  /*9a30*/  LDCU.U8 UR5, c[0x0][0x621] ;  /* 0x0000c420ff0577ac */ /* 0x000e620008000000 */
[----:B------:R-:W-:Y:S01]  /*9a40*/  HFMA2 R37, -RZ, RZ, 0, 9.5367431640625e-07 ;  /* 0x00000010ff257431 */ /* 0x000fe200000001ff */
[----:B------:R-:W-:Y:S01]  /*9a50*/  R2P PR, R4, 0x6 ;  /* 0x0000000604007804 */ /* 0x000fe20000000000 */
[----:B------:R-:W-:Y:S01]  /*9a60*/  IMAD.MOV.U32 R38, RZ, RZ, 0x20 ;  /* 0x00000020ff267424 */ /* 0x000fe200078e00ff */
[----:B------:R-:W2:Y:S01]  /*9a70*/  LDCU UR6, c[0x0][0x60c] ;  /* 0x0000c180ff0677ac */ /* 0x000ea20008000800 */
[----:B------:R-:W-:Y:S01]  /*9a80*/  IMAD.SHL.U32 R44, R44, 0x200000, RZ ;  /* 0x002000002c2c7824 */ /* 0x000fe200078e00ff */
[----:B------:R-:W-:Y:S01]  /*9a90*/  MOV R45, 0x1 ;  /* 0x00000001002d7802 */ /* 0x000fe20000000f00 */
[----:B------:R-:W-:Y:S01]  /*9aa0*/  IMAD R43, R2, 0x4, R3 ;  /* 0x00000004022b7824 */ /* 0x000fe200078e0203 */
[----:B------:R-:W3:Y:S01]  /*9ab0*/  LDCU UR7, c[0x0][0x618] ;  /* 0x0000c300ff0777ac */ /* 0x000ee20008000800 */
[----:B------:R-:W-:Y:S01]  /*9ac0*/  SEL R38, R38, 0xffffffe0, !P2 ;  /* 0xffffffe026267807 */ /* 0x000fe20005000000 */
[----:B------:R-:W-:Y:S01]  /*9ad0*/  IMAD.MOV.U32 R36, RZ, RZ, RZ ;  /* 0x000000ffff247224 */ /* 0x000fe200078e00ff */
[----:B------:R-:W-:Y:S01]  /*9ae0*/  SEL R37, R37, 0xfffffff0, !P1 ;  /* 0xfffffff025257807 */ /* 0x000fe20004800000 */
[----:B------:R-:W-:-:S02]  /*9af0*/  UIADD3 UR9, UPT, UPT, -UR12, URZ, URZ ;  /* 0x000000ff0c097290 */ /* 0x000fc4000fffe1ff */
[C---:B------:R-:W-:Y:S01]  /*9b00*/  IMAD.IADD R41, R47.reuse, 0x1, R38 ;  /* 0x000000012f297824 */ /* 0x040fe200078e0226 */
[C---:B------:R-:W-:Y:S01]  /*9b10*/  IADD3 R38, PT, PT, R46.reuse, R38, RZ ;  /* 0x000000262e267210 */ /* 0x040fe20007ffe0ff */
[----:B------:R-:W-:Y:S01]  /*9b20*/  IMAD.IADD R42, R47, 0x1, R37 ;  /* 0x000000012f2a7824 */ /* 0x000fe200078e0225 */
[----:B------:R-:W-:Y:S01]  /*9b30*/  IADD3 R39, PT, PT, R46, R37, RZ ;  /* 0x000000252e277210 */ /* 0x000fe20007ffe0ff */
[----:B-1----:R-:W-:Y:S01]  /*9b40*/  USHF.R.U32.HI UR14, URZ, UR5, UR4 ;  /* 0x00000005ff0e7299 */ /* 0x002fe20008011604 */
[----:B------:R-:W-:Y:S01]  /*9b50*/  R2UR UR5, R0 ;  /* 0x00000000000572ca */ /* 0x000fe200000e0000 */
[C---:B------:R-:W-:Y:S01]  /*9b60*/  IMAD.IADD R40, R37.reuse, 0x1, R41 ;  /* 0x0000000125287824 */ /* 0x040fe200078e0229 */
[----:B------:R-:W-:Y:S01]  /*9b70*/  IADD3 R37, PT, PT, R37, R38, RZ ;  /* 0x0000002625257210 */ /* 0x000fe20007ffe0ff */
[----:B------:R-:W1:Y:S01]  /*9b80*/  LDCU UR20, c[0x0][0x370] ;  /* 0x00006e00ff1477ac */ /* 0x000e620008000800 */
[----:B------:R-:W-:Y:S01]  /*9b90*/  UIADD3 UR19, UPT, UPT, -UR16, URZ, URZ ;  /* 0x000000ff10137290 */ /* 0x000fe2000fffe1ff */
[----:B------:R-:W4:Y:S08]  /*9ba0*/  LDCU.64 UR24, c[0x0][0x358] ;  /* 0x00006b00ff1877ac */ /* 0x000f300008000a00 */
[----:B------:R-:W-:-:S02]  /*9bb0*/  ULOP3.LUT UR4, UR5, 0x3, URZ, 0xc0, !UPT ;  /* 0x0000000305047892 */ /* 0x000fc4000f8ec0ff */
[----:B------:R-:W-:Y:S02]  /*9bc0*/  UIADD3 UR5, UPT, UPT, -UR14, URZ, URZ ;  /* 0x000000ff0e057290 */ /* 0x000fe4000fffe1ff */
[----:B--2---:R-:W-:Y:S02]  /*9bd0*/  UIMAD UR9, UR6, UR9, UR15 ;  /* 0x00000009060972a4 */ /* 0x004fe4000f8e020f */
[----:B------:R-:W-:Y:S02]  /*9be0*/  UIADD3 UR18, UPT, UPT, UR4, 0x7, URZ ;  /* 0x0000000704127890 */ /* 0x000fe4000fffe0ff */
[----:B------:R-:W-:Y:S02]  /*9bf0*/  UIADD3 UR17, UPT, UPT, UR4, 0x3, URZ ;  /* 0x0000000304117890 */ /* 0x000fe4000fffe0ff */
[----:B-1-34-:R-:W-:-:S12]  /*9c00*/  UIMAD UR12, UR7, UR5, UR12 ;  /* 0x00000005070c72a4 */ /* 0x01afd8000f8e020c */
.L_x_65:
[----:B------:R-:W-:Y:S01]  /*9c10*/  MOV R49, UR17 ;  /* 0x0000001100317c02 */ /* 0x000fe20008000f00 */
[----:B------:R-:W-:Y:S01]  /*9c20*/  UISETP.GE.AND UP0, UPT, UR16, 0x1, UPT ;  /* 0x000000011000788c */ /* 0x000fe2000bf06270 */
[----:B-1----:R-:W-:Y:S02]  /*9c30*/  MOV R0, 0x1 ;  /* 0x0000000100007802 */ /* 0x002fe40000000f00 */
[----:B------:R-:W-:Y:S01]  /*9c40*/  MOV R48, UR18 ;  /* 0x0000001200307c02 */ /* 0x000fe20008000f00 */
[----:B------:R1:W-:Y:S06]  /*9c50*/  BAR.SYNC.DEFER_BLOCKING R49, 0x40 ;  /* 0x000100310000751d */ /* 0x0003ec0000010000 */
[----:B------:R1:W-:Y:S02]  /*9c60*/  SYNCS.ARRIVE.TRANS64.ART0 RZ, [R3+URZ+0xe0], R0 ;  /* 0x0000e00003ff79a7 */ /* 0x0003e400085000ff */
[----:B------:R1:W-:Y:S06]  /*9c70*/  BAR.SYNC.DEFER_BLOCKING R48, 0x40 ;  /* 0x000100300000751d */ /* 0x0003ec0000010000 */
[----:B------:R-:W-:Y:S05]  /*9c80*/  BRA.U !UP0, `(.L_x_57) ;  /* 0x0000000908487547 */ /* 0x000fea000b800000 */
[----:B------:R-:W-:Y:S01]  /*9c90*/  UMOV UR6, UR19 ;  /* 0x0000001300067c82 */ /* 0x000fe20008000000 */
.L_x_60:
[----:B--2---:R2:W-:Y:S06]  /*9ca0*/  BAR.SYNC.DEFER_BLOCKING R49, 0x40 ;  /* 0x000100310000751d */ /* 0x0045ec0000010000 */
[----:B---3--:R-:W3:Y:S02]  /*9cb0*/  LDS R50, [R43+0x13c] ;  /* 0x00013c002b327984 */ /* 0x008ee40000000800 */
[----:B---3--:R-:W-:-:S13]  /*9cc0*/  FSETP.GEU.AND P0, PT, R50, 1, PT ;  /* 0x3f8000003200780b */ /* 0x008fda0003f0e000 */
[----:B------:R-:W-:-:S04]  /*9cd0*/  VOTE.ANY R4, PT, !P0 ;  /* 0x0000000000047806 */ /* 0x000fc800040e0100 */
[----:B------:R-:W-:-:S13]  /*9ce0*/  ISETP.NE.AND P0, PT, R4, RZ, PT ;  /* 0x000000ff0400720c */ /* 0x000fda0003f05270 */
[----:B--2---:R-:W-:Y:S05]  /*9cf0*/  @!P0 BRA `(.L_x_58) ;  /* 0x0000000000fc8947 */ /* 0x004fea0003800000 */
[C---:B------:R-:W-:Y:S02]  /*9d00*/  R2UR UR4, R44.reuse ;  /* 0x000000002c0472ca */ /* 0x040fe400000e0000 */
[----:B------:R-:W-:-:S11]  /*9d10*/  R2UR UR5, R44 ;  /* 0x000000002c0572ca */ /* 0x000fd600000e0000 */
[----:B------:R-:W2:Y:S02]  /*9d20*/  LDTM.x16 R20, tmem[UR4+0x100] ;  /* 0x00010004001479ee */ /* 0x000ea40008240000 */
[-C--:B--2---:R-:W-:Y:S02]  /*9d30*/  FMUL2 R20, R20.F32x2.HI_LO, R50.reuse.F32 ;  /* 0x000000321414724a */ /* 0x084fe40001000000 */
[-C--:B------:R-:W-:Y:S02]  /*9d40*/  FMUL2 R22, R22.F32x2.HI_LO, R50.reuse.F32 ;  /* 0x000000321616724a */ /* 0x080fe40001000000 */
[-C--:B------:R-:W-:Y:S02]  /*9d50*/  FMUL2 R24, R24.F32x2.HI_LO, R50.reuse.F32 ;  /* 0x000000321818724a */ /* 0x080fe40001000000 */
[-C--:B------:R-:W-:Y:S02]  /*9d60*/  FMUL2 R26, R26.F32x2.HI_LO, R50.reuse.F32 ;  /* 0x000000321a1a724a */ /* 0x080fe40001000000 */
[----:B------:R-:W-:-:S02]  /*9d70*/  FMUL2 R28, R28.F32x2.HI_LO, R50.F32 ;  /* 0x000000321c1c724a */ /* 0x000fc40001000000 */
[-C--:B------:R-:W-:Y:S02]  /*9d80*/  FMUL2 R30, R30.F32x2.HI_LO, R50.reuse.F32 ;  /* 0x000000321e1e724a */ /* 0x080fe40001000000 */
[-C--:B------:R-:W-:Y:S02]  /*9d90*/  FMUL2 R32, R32.F32x2.HI_LO, R50.reuse.F32 ;  /* 0x000000322020724a */ /* 0x080fe40001000000 */
[----:B------:R-:W-:-:S04]  /*9da0*/  FMUL2 R34, R34.F32x2.HI_LO, R50.F32 ;  /* 0x000000322222724a */ /* 0x000fc80001000000 */
[----:B------:R-:W-:Y:S01]  /*9db0*/  STTM.x16 tmem[UR5+0x100], R20 ;  /* 0x00010014000079ed */ /* 0x000fe20008240005 */
        /* <DEDUP_REMOVED lines=49> */
[----:B------:R2:W-:Y:S01]  /*a0d0*/  STTM.x16 tmem[UR4+0x150], R4 ;  /* 0x00015004000079ed */ /* 0x0005e20008240004 */
[----:B------:R-:W3:Y:S02]  /*a0e0*/  FENCE.VIEW.ASYNC.T ;  /* 0x00000000000073c6 */ /* 0x000ee40000000200 */
.L_x_58:
[----:B---3--:R3:W-:Y:S01]  /*a0f0*/  SYNCS.ARRIVE.TRANS64.ART0 RZ, [R3+URZ+0x80], R0 ;  /* 0x0000800003ff79a7 */ /* 0x0087e200085000ff */
[----:B------:R-:W-:-:S04]  /*a100*/  UIADD3 UR6, UPT, UPT, UR6, 0x1, URZ ;  /* 0x0000000106067890 */ /* 0x000fc8000fffe0ff */
[----:B------:R-:W-:Y:S01]  /*a110*/  UISETP.NE.AND UP0, UPT, UR6, URZ, UPT ;  /* 0x000000ff0600728c */ /* 0x000fe2000bf05270 */
[----:B------:R3:W-:Y:S01]  /*a120*/  SYNCS.ARRIVE.TRANS64.ART0 RZ, [R3+URZ+0xe8], R0 ;  /* 0x0000e80003ff79a7 */ /* 0x0007e200085000ff */
[----:B------:R3:W-:Y:S06]  /*a130*/  BAR.SYNC.DEFER_BLOCKING R48, 0x40 ;  /* 0x000100300000751d */ /* 0x0007ec0000010000 */
[----:B------:R-:W4:Y:S02]  /*a140*/  LDS R50, [R43+0x33c] ;  /* 0x00033c002b327984 */ /* 0x000f240000000800 */
[----:B----4-:R-:W-:-:S13]  /*a150*/  FSETP.GEU.AND P0, PT, R50, 1, PT ;  /* 0x3f8000003200780b */ /* 0x010fda0003f0e000 */
[----:B--2---:R-:W-:-:S04]  /*a160*/  VOTE.ANY R4, PT, !P0 ;  /* 0x0000000000047806 */ /* 0x004fc800040e0100 */
[----:B------:R-:W-:-:S13]  /*a170*/  ISETP.NE.AND P0, PT, R4, RZ, PT ;  /* 0x000000ff0400720c */ /* 0x000fda0003f05270 */
[----:B---3--:R-:W-:Y:S05]  /*a180*/  @!P0 BRA `(.L_x_59) ;  /* 0x0000000000fc8947 */ /* 0x008fea0003800000 */
        /* <DEDUP_REMOVED lines=63> */
.L_x_59:
[----:B---3--:R3:W-:Y:S01]  /*a580*/  SYNCS.ARRIVE.TRANS64.ART0 RZ, [R3+URZ+0x88], R0 ;  /* 0x0000880003ff79a7 */ /* 0x0087e200085000ff */
[----:B------:R3:W-:Y:S01]  /*a590*/  SYNCS.ARRIVE.TRANS64.ART0 RZ, [R3+URZ+0xe0], R0 ;  /* 0x0000e00003ff79a7 */ /* 0x0007e200085000ff */
[----:B------:R-:W-:Y:S05]  /*a5a0*/  BRA.U UP0, `(.L_x_60) ;  /* 0xfffffff500bc7547 */ /* 0x000fea000b83ffff */
.L_x_57:
[----:B------:R4:W-:Y:S01]  /*a5b0*/  SYNCS.ARRIVE.TRANS64.ART0 RZ, [R3+URZ+0xe8], R0 ;  /* 0x0000e80003ff79a7 */ /* 0x0009e200085000ff */
[----:B------:R4:W-:Y:S01]  /*a5c0*/  BAR.SYNC.DEFER_BLOCKING R49, 0x40 ;  /* 0x000100310000751d */ /* 0x0009e20000010000 */
[----:B------:R-:W-:Y:S02]  /*a5d0*/  SHF.L.U32 R50, R36, 0x1f, RZ ;  /* 0x0000001f24327819 */ /* 0x000fe400000006ff */
[----:B------:R-:W-:-:S03]  /*a5e0*/  SHF.L.U32 R62, R45, 0x1f, RZ ;  /* 0x0000001f2d3e7819 */ /* 0x000fc600000006ff */
[----:B------:R4:W5:Y:S04]  /*a5f0*/  LDS R61, [R43+0x13c] ;  /* 0x00013c002b3d7984 */ /* 0x0009680000000800 */
[----:B------:R4:W1:Y:S01]  /*a600*/  LDS R60, [R43+0x53c] ;  /* 0x00053c002b3c7984 */ /* 0x0008620000000800 */
[----:B------:R4:W-:Y:S01]  /*a610*/  SYNCS.ARRIVE.TRANS64.ART0 RZ, [R3+URZ+0xe0], R0 ;  /* 0x0000e00003ff79a7 */ /* 0x0009e200085000ff */
[----:B------:R-:W2:Y:S02]  /*a620*/  SYNCS.PHASECHK.TRANS64.TRYWAIT P0, [R3+URZ+0xb0], R50 ;  /* 0x0000b032030075a7 */ /* 0x000ea400080011ff */
[----:B-12-45:R-:W-:Y:S05]  /*a630*/  @!P0 BRA `(.L_x_61) ;  /* 0x0000002000c88947 */ /* 0x036fea0003800000 */
.L_x_128:
[----:B------:R-:W2:Y:S01]  /*a640*/  SYNCS.PHASECHK.TRANS64.TRYWAIT P0, [R3+URZ+0x100], R62 ;  /* 0x0001003e030075a7 */ /* 0x000ea200080011ff */
[----:B------:R-:W-:Y:S02]  /*a650*/  R2UR UR4, R44 ;  /* 0x000000002c0472ca */ /* 0x000fe400000e0000 */
[----:B------:R-:W-:Y:S01]  /*a660*/  FSETP.NE.AND P4, PT, R61, RZ, PT ;  /* 0x000000ff3d00720b */ /* 0x000fe20003f85000 */
[----:B--2---:R-:W-:-:S12]  /*a670*/  @!P0 BRA `(.L_x_62) ;  /* 0x0000002000d08947 */ /* 0x004fd80003800000 */
.L_x_130:
[----:B------:R-:W4:Y:S01]  /*a680*/  LDTM.x16 R12, tmem[UR4+0x100] ;  /* 0x00010004000c79ee */ /* 0x000f220008240000 */
[----:B------:R-:W-:Y:S02]  /*a690*/  FSEL R49, R61, 1, P4 ;  /* 0x3f8000003d317808 */ /* 0x000fe40002000000 */
[----:B------:R-:W-:-:S04]  /*a6a0*/  R2UR UR4, R44 ;  /* 0x000000002c0472ca */ /* 0x000fc800000e0000 */
[----:B------:R-:W4:Y:S02]  /*a6b0*/  MUFU.RCP R49, R49 ;  /* 0x0000003100317308 */ /* 0x000f240000001000 */
[-C--:B----4-:R-:W-:Y:S02]  /*a6c0*/  FMUL2 R18, R18.F32x2.HI_LO, R49.reuse.F32 ;  /* 0x000000311212724a */ /* 0x090fe40001000000 */
[-C--:B------:R-:W-:Y:S02]  /*a6d0*/  FMUL2 R16, R16.F32x2.HI_LO, R49.reuse.F32 ;  /* 0x000000311010724a */ /* 0x080fe40001000000 */
[-C--:B------:R-:W-:Y:S01]  /*a6e0*/  FMUL2 R14, R14.F32x2.HI_LO, R49.reuse.F32 ;  /* 0x000000310e0e724a */ /* 0x080fe20001000000 */
[----:B------:R-:W-:Y:S01]  /*a6f0*/  F2FP.F16.F32.PACK_AB R31, R19, R18 ;  /* 0x00000012131f723e */ /* 0x000fe200000000ff */
[-C--:B------:R-:W-:Y:S01]  /*a700*/  FMUL2 R12, R12.F32x2.HI_LO, R49.reuse.F32 ;  /* 0x000000310c0c724a */ /* 0x080fe20001000000 */
[----:B------:R-:W-:Y:S01]  /*a710*/  F2FP.F16.F32.PACK_AB R30, R17, R16 ;  /* 0x00000010111e723e */ /* 0x000fe200000000ff */
[-C--:B------:R-:W-:Y:S01]  /*a720*/  FMUL2 R26, R26.F32x2.HI_LO, R49.reuse.F32 ;  /* 0x000000311a1a724a */ /* 0x080fe20001000000 */
[----:B------:R-:W-:Y:S01]  /*a730*/  F2FP.F16.F32.PACK_AB R29, R15, R14 ;  /* 0x0000000e0f1d723e */ /* 0x000fe200000000ff */
[-C--:B------:R-:W-:Y:S01]  /*a740*/  FMUL2 R24, R24.F32x2.HI_LO, R49.reuse.F32 ;  /* 0x000000311818724a */ /* 0x080fe20001000000 */
[----:B------:R-:W-:Y:S01]  /*a750*/  F2FP.F16.F32.PACK_AB R28, R13, R12 ;  /* 0x0000000c0d1c723e */ /* 0x000fe200000000ff */
[-C--:B------:R-:W-:Y:S01]  /*a760*/  FMUL2 R22, R22.F32x2.HI_LO, R49.reuse.F32 ;  /* 0x000000311616724a */ /* 0x080fe20001000000 */
[----:B------:R-:W4:Y:S01]  /*a770*/  LDTM.x16 R4, tmem[UR4+0x110] ;  /* 0x00011004000479ee */ /* 0x000f220008240000 */
[----:B------:R-:W-:Y:S01]  /*a780*/  FMUL2 R20, R20.F32x2.HI_LO, R49.F32 ;  /* 0x000000311414724a */ /* 0x000fe20001000000 */
[----:B------:R-:W-:Y:S01]  /*a790*/  F2FP.F16.F32.PACK_AB R55, R27, R26 ;  /* 0x0000001a1b37723e */ /* 0x000fe200000000ff */
[----:B------:R5:W-:Y:S01]  /*a7a0*/  STS.128 [R47], R28 ;  /* 0x0000001c2f007388 */ /* 0x000be20000000c00 */
[----:B------:R-:W-:-:S02]  /*a7b0*/  F2FP.F16.F32.PACK_AB R54, R25, R24 ;  /* 0x000000181936723e */ /* 0x000fc400000000ff */
[----:B------:R-:W-:Y:S02]  /*a7c0*/  F2FP.F16.F32.PACK_AB R53, R23, R22 ;  /* 0x000000161735723e */ /* 0x000fe400000000ff */
[----:B------:R-:W-:-:S05]  /*a7d0*/  F2FP.F16.F32.PACK_AB R52, R21, R20 ;  /* 0x000000141534723e */ /* 0x000fca00000000ff */
[----:B------:R-:W-:Y:S01]  /*a7e0*/  STS.128 [R42], R52 ;  /* 0x000000342a007388 */ /* 0x000fe20000000c00 */
        /* <DEDUP_REMOVED lines=8> */
[----:B-----5:R-:W4:Y:S01]  /*a870*/  LDTM.x16 R20, tmem[UR4+0x120] ;  /* 0x00012004001479ee */ /* 0x020f220008240000 */
[-C--:B------:R-:W-:Y:S01]  /*a880*/  FMUL2 R16, R16.F32x2.HI_LO, R49.reuse.F32 ;  /* 0x000000311010724a */ /* 0x080fe20001000000 */
[----:B------:R-:W-:Y:S01]  /*a890*/  F2FP.F16.F32.PACK_AB R56, R5, R4 ;  /* 0x000000040538723e */ /* 0x000fe200000000ff */
[-C--:B------:R-:W-:Y:S01]  /*a8a0*/  FMUL2 R14, R14.F32x2.HI_LO, R49.reuse.F32 ;  /* 0x000000310e0e724a */ /* 0x080fe20001000000 */
[----:B------:R-:W-:Y:S01]  /*a8b0*/  F2FP.F16.F32.PACK_AB R7, R19, R18 ;  /* 0x000000121307723e */ /* 0x000fe200000000ff */
[----:B------:R-:W-:Y:S01]  /*a8c0*/  FMUL2 R12, R12.F32x2.HI_LO, R49.F32 ;  /* 0x000000310c0c724a */ /* 0x000fe20001000000 */
[----:B------:R-:W-:Y:S01]  /*a8d0*/  F2FP.F16.F32.PACK_AB R6, R17, R16 ;  /* 0x000000101106723e */ /* 0x000fe200000000ff */
[----:B------:R-:W-:Y:S01]  /*a8e0*/  STS.128 [R41], R56 ;  /* 0x0000003829007388 */ /* 0x000fe20000000c00 */
[----:B------:R-:W-:-:S02]  /*a8f0*/  F2FP.F16.F32.PACK_AB R5, R15, R14 ;  /* 0x0000000e0f05723e */ /* 0x000fc400000000ff */
        /* <DEDUP_REMOVED lines=16> */
[----:B------:R5:W-:Y:S01]  /*aa00*/  STS.128 [R47+0x2000], R8 ;  /* 0x002000082f007388 */ /* 0x000be20000000c00 */
[----:B------:R-:W-:-:S02]  /*aa10*/  F2FP.F16.F32.PACK_AB R34, R33, R32 ;  /* 0x000000202122723e */ /* 0x000fc400000000ff */
[----:B------:R-:W-:Y:S02]  /*aa20*/  F2FP.F16.F32.PACK_AB R33, R31, R30 ;  /* 0x0000001e1f21723e */ /* 0x000fe400000000ff */
[----:B------:R-:W-:-:S05]  /*aa30*/  F2FP.F16.F32.PACK_AB R32, R29, R28 ;  /* 0x0000001c1d20723e */ /* 0x000fca00000000ff */
[----:B------:R-:W-:Y:S01]  /*aa40*/  STS.128 [R42+0x2000], R32 ;  /* 0x002000202a007388 */ /* 0x000fe20000000c00 */
        /* <DEDUP_REMOVED lines=11> */
[----:B-----5:R-:W4:Y:S01]  /*ab00*/  LDTM.x16 R4, tmem[UR4+0x140] ;  /* 0x00014004000479ee */ /* 0x020f220008240000 */
[----:B------:R-:W-:Y:S01]  /*ab10*/  FMUL2 R20, R20.F32x2.HI_LO, R49.F32 ;  /* 0x000000311414724a */ /* 0x000fe20001000000 */
[----:B------:R-:W-:Y:S01]  /*ab20*/  F2FP.F16.F32.PACK_AB R27, R27, R26 ;  /* 0x0000001a1b1b723e */ /* 0x000fe200000000ff */
[----:B------:R5:W-:Y:S01]  /*ab30*/  STS.128 [R41+0x2000], R28 ;  /* 0x0020001c29007388 */ /* 0x000be20000000c00 */
[----:B------:R-:W-:-:S02]  /*ab40*/  F2FP.F16.F32.PACK_AB R26, R25, R24 ;  /* 0x00000018191a723e */ /* 0x000fc400000000ff */
[----:B------:R-:W-:Y:S02]  /*ab50*/  F2FP.F16.F32.PACK_AB R25, R23, R22 ;  /* 0x000000161719723e */ /* 0x000fe400000000ff */
[----:B------:R-:W-:-:S05]  /*ab60*/  F2FP.F16.F32.PACK_AB R24, R21, R20 ;  /* 0x000000141518723e */ /* 0x000fca00000000ff */
[----:B------:R1:W-:Y:S01]  /*ab70*/  STS.128 [R40+0x2000], R24 ;  /* 0x0020001828007388 */ /* 0x0003e20000000c00 */
        /* <DEDUP_REMOVED lines=10> */
[-C--:B-----5:R-:W-:Y:S01]  /*ac20*/  FMUL2 R28, R6.F32x2.HI_LO, R49.reuse.F32 ;  /* 0x00000031061c724a */ /* 0x0a0fe20001000000 */
[----:B------:R-:W-:Y:S01]  /*ac30*/  F2FP.F16.F32.PACK_AB R31, R11, R10 ;  /* 0x0000000a0b1f723e */ /* 0x000fe200000000ff */
[----:B------:R-:W-:Y:S01]  /*ac40*/  FMUL2 R32, R4.F32x2.HI_LO, R49.F32 ;  /* 0x000000310420724a */ /* 0x000fe20001000000 */
[----:B------:R-:W-:-:S02]  /*ac50*/  F2FP.F16.F32.PACK_AB R30, R9, R8 ;  /* 0x00000008091e723e */ /* 0x000fc400000000ff */
[----:B------:R-:W4:Y:S01]  /*ac60*/  LDTM.x16 R4, tmem[UR4+0x150] ;  /* 0x00015004000479ee */ /* 0x000f220008240000 */
[----:B------:R-:W-:Y:S02]  /*ac70*/  F2FP.F16.F32.PACK_AB R29, R29, R28 ;  /* 0x0000001c1d1d723e */ /* 0x000fe400000000ff */
[----:B------:R-:W-:-:S05]  /*ac80*/  F2FP.F16.F32.PACK_AB R28, R33, R32 ;  /* 0x00000020211c723e */ /* 0x000fca00000000ff */
[----:B------:R1:W-:Y:S04]  /*ac90*/  STS.128 [R47+0x4000], R28 ;  /* 0x0040001c2f007388 */ /* 0x0003e80000000c00 */
[----:B------:R1:W-:Y:S01]  /*aca0*/  STS.128 [R42+0x4000], R20 ;  /* 0x004000142a007388 */ /* 0x0003e20000000c00 */
[-C--:B----4-:R-:W-:Y:S02]  /*acb0*/  FMUL2 R32, R4.F32x2.HI_LO, R49.reuse.F32 ;  /* 0x000000310420724a */ /* 0x090fe40001000000 */
[-C--:B------:R-:W-:Y:S02]  /*acc0*/  FMUL2 R4, R6.F32x2.HI_LO, R49.reuse.F32 ;  /* 0x000000310604724a */ /* 0x080fe40001000000 */
        /* <DEDUP_REMOVED lines=9> */
[----:B------:R-:W-:Y:S01]  /*ad60*/  FMUL2 R12, R12.F32x2.HI_LO, R49.F32 ;  /* 0x000000310c0c724a */ /* 0x000fe20001000000 */
[----:B------:R-:W-:-:S02]  /*ad70*/  F2FP.F16.F32.PACK_AB R11, R19, R18 ;  /* 0x00000012130b723e */ /* 0x000fc400000000ff */
[----:B------:R-:W-:Y:S01]  /*ad80*/  F2FP.F16.F32.PACK_AB R10, R17, R16 ;  /* 0x00000010110a723e */ /* 0x000fe200000000ff */
[----:B------:R1:W-:Y:S01]  /*ad90*/  STS.128 [R41+0x4000], R4 ;  /* 0x0040000429007388 */ /* 0x0003e20000000c00 */
[----:B------:R-:W-:Y:S02]  /*ada0*/  F2FP.F16.F32.PACK_AB R9, R15, R14 ;  /* 0x0000000e0f09723e */ /* 0x000fe400000000ff */
[----:B------:R-:W-:-:S05]  /*adb0*/  F2FP.F16.F32.PACK_AB R8, R13, R12 ;  /* 0x0000000c0d08723e */ /* 0x000fca00000000ff */
[----:B------:R1:W-:Y:S01]  /*adc0*/  STS.128 [R40+0x4000], R8 ;  /* 0x0040000828007388 */ /* 0x0003e20000000c00 */
[----:B------:R4:W-:Y:S06]  /*add0*/  MEMBAR.ALL.CTA ;  /* 0x0000000000007992 */ /* 0x0009ec0000008000 */
[----:B----4-:R-:W4:Y:S02]  /*ade0*/  FENCE.VIEW.ASYNC.S ;  /* 0x00000000000073c6 */ /* 0x010f240000000000 */
[----:B----4-:R1:W-:Y:S01]  /*adf0*/  SYNCS.ARRIVE.TRANS64.ART0 RZ, [R3+URZ+0x80], R0 ;  /* 0x0000800003ff79a7 */ /* 0x0103e200085000ff */
[----:B------:R1:W-:Y:S01]  /*ae00*/  SYNCS.ARRIVE.TRANS64.ART0 RZ, [R3+URZ+0xf0], R0 ;  /* 0x0000f00003ff79a7 */ /* 0x0003e200085000ff */
[----:B------:R1:W-:Y:S06]  /*ae10*/  BAR.SYNC.DEFER_BLOCKING R48, 0x40 ;  /* 0x000100300000751d */ /* 0x0003ec0000010000 */
[----:B------:R1:W4:Y:S04]  /*ae20*/  LDS R53, [R43+0x33c] ;  /* 0x00033c002b357984 */ /* 0x0003280000000800 */
[----:B------:R1:W5:Y:S01]  /*ae30*/  LDS R52, [R43+0x73c] ;  /* 0x00073c002b347984 */ /* 0x0003620000000800 */
[----:B------:R1:W-:Y:S01]  /*ae40*/  SYNCS.ARRIVE.TRANS64.ART0 RZ, [R3+URZ+0xe8], R0 ;  /* 0x0000e80003ff79a7 */ /* 0x0003e200085000ff */
[----:B------:R-:W2:Y:S02]  /*ae50*/  SYNCS.PHASECHK.TRANS64.TRYWAIT P0, [R3+URZ+0xb8], R50 ;  /* 0x0000b832030075a7 */ /* 0x000ea400080011ff */
[----:B-12-45:R-:W-:Y:S05]  /*ae60*/  @!P0 BRA `(.L_x_63) ;  /* 0x0000001800ec8947 */ /* 0x036fea0003800000 */
.L_x_132:
[----:B------:R-:W2:Y:S01]  /*ae70*/  SYNCS.PHASECHK.TRANS64.TRYWAIT P0, [R3+URZ+0x108], R62 ;  /* 0x0001083e030075a7 */ /* 0x000ea200080011ff */
[----:B------:R-:W-:-:S04]  /*ae80*/  FSETP.NE.AND P5, PT, R53, RZ, PT ;  /* 0x000000ff3500720b */ /* 0x000fc80003fa5000 */
[----:B------:R-:W-:-:S06]  /*ae90*/  FSEL R54, R53, 1, P5 ;  /* 0x3f80000035367808 */ /* 0x000fcc0002800000 */
[----:B------:R-:W4:Y:S02]  /*aea0*/  MUFU.RCP R54, R54 ;  /* 0x0000003600367308 */ /* 0x000f240000001000 */
[----:B--2-4-:R-:W-:Y:S05]  /*aeb0*/  @!P0 BRA `(.L_x_64) ;  /* 0x0000001800f08947 */ /* 0x014fea0003800000 */
.L_x_134:
[----:B------:R-:W-:Y:S01]  /*aec0*/  R2UR UR4, R44 ;  /* 0x000000002c0472ca */ /* 0x000fe200000e0000 */
[----:B------:R-:W4:Y:S01]  /*aed0*/  LDCU.64 UR6, c[0x0][0x3c8] ;  /* 0x00007900ff0677ac */ /* 0x000f220008000a00 */
[----:B------:R-:W5:Y:S01]  /*aee0*/  @P4 MUFU.LG2 R61, R61 ;  /* 0x0000003d003d4308 */ /* 0x000f620000000c00 */
[----:B------:R-:W-:Y:S01]  /*aef0*/  LOP3.LUT R45, R45, 0x1, RZ, 0x3c, !PT ;  /* 0x000000012d2d7812 */ /* 0x000fe200078e3cff */
[----:B------:R-:W1:Y:S01]  /*af00*/  LDCU UR11, c[0x0][0x610] ;  /* 0x0000c200ff0b77ac */ /* 0x000e620008000800 */
[----:B------:R-:W-:Y:S01]  /*af10*/  LOP3.LUT R36, R36, 0x1, RZ, 0x3c, !PT ;  /* 0x0000000124247812 */ /* 0x000fe200078e3cff */
[----:B------:R-:W2:Y:S04]  /*af20*/  LDCU.U8 UR23, c[0x0][0x614] ;  /* 0x0000c280ff1777ac */ /* 0x000ea80008000000 */
[----:B------:R-:W3:Y:S03]  /*af30*/  @P5 MUFU.LG2 R53, R53 ;  /* 0x0000003500355308 */ /* 0x000ee60000000c00 */
[----:B------:R-:W1:Y:S01]  /*af40*/  LDTM.x16 R20, tmem[UR4+0x160] ;  /* 0x00016004001479ee */ /* 0x000e620008240000 */
[----:B------:R-:W-:Y:S01]  /*af50*/  UIADD3 UR15, UPT, UPT, UR20, UR15, URZ ;  /* 0x0000000f140f7290 */ /* 0x000fe2000fffe0ff */
[----:B------:R-:W1:Y:S01]  /*af60*/  LDCU UR21, c[0x0][0x380] ;  /* 0x00007000ff1577ac */ /* 0x000e620008000800 */
[----:B------:R-:W-:-:S02]  /*af70*/  USHF.R.S32.HI UR10, URZ, 0x1f, UR14 ;  /* 0x0000001fff0a7899 */ /* 0x000fc4000801140e */
[----:B------:R-:W-:Y:S01]  /*af80*/  USHF.L.U32 UR9, UR9, 0x8, URZ ;  /* 0x0000000809097899 */ /* 0x000fe200080006ff */
[----:B------:R-:W1:Y:S02]  /*af90*/  LDCU UR22, c[0x0][0x60c] ;  /* 0x0000c180ff1677ac */ /* 0x000e640008000800 */
[-C--:B-1----:R-:W-:Y:S02]  /*afa0*/  FMUL2 R26, R26.F32x2.HI_LO, R54.reuse.F32 ;  /* 0x000000361a1a724a */ /* 0x082fe40001000000 */
[-C--:B------:R-:W-:Y:S02]  /*afb0*/  FMUL2 R24, R24.F32x2.HI_LO, R54.reuse.F32 ;  /* 0x000000361818724a */ /* 0x080fe40001000000 */
[----:B------:R-:W-:Y:S01]  /*afc0*/  FMUL2 R22, R22.F32x2.HI_LO, R54.F32 ;  /* 0x000000361616724a */ /* 0x000fe20001000000 */
[----:B------:R-:W-:Y:S01]  /*afd0*/  F2FP.F16.F32.PACK_AB R7, R27, R26 ;  /* 0x0000001a1b07723e */ /* 0x000fe200000000ff */
[----:B------:R-:W-:Y:S01]  /*afe0*/  FMUL2 R20, R20.F32x2.HI_LO, R54.F32 ;  /* 0x000000361414724a */ /* 0x000fe20001000000 */
[----:B------:R-:W-:Y:S01]  /*aff0*/  F2FP.F16.F32.PACK_AB R6, R25, R24 ;  /* 0x000000181906723e */ /* 0x000fe200000000ff */
[----:B------:R-:W-:Y:S01]  /*b000*/  FMUL2 R34, R34.F32x2.HI_LO, R54.F32 ;  /* 0x000000362222724a */ /* 0x000fe20001000000 */
[----:B------:R-:W-:Y:S01]  /*b010*/  F2FP.F16.F32.PACK_AB R5, R23, R22 ;  /* 0x000000161705723e */ /* 0x000fe200000000ff */
[----:B------:R-:W-:Y:S01]  /*b020*/  FMUL2 R32, R32.F32x2.HI_LO, R54.F32 ;  /* 0x000000362020724a */ /* 0x000fe20001000000 */
[----:B------:R-:W-:Y:S01]  /*b030*/  F2FP.F16.F32.PACK_AB R4, R21, R20 ;  /* 0x000000141504723e */ /* 0x000fe200000000ff */
[-C--:B------:R-:W-:Y:S01]  /*b040*/  FMUL2 R30, R30.F32x2.HI_LO, R54.reuse.F32 ;  /* 0x000000361e1e724a */ /* 0x080fe20001000000 */
[----:B------:R-:W1:Y:S01]  /*b050*/  LDTM.x16 R12, tmem[UR4+0x170] ;  /* 0x00017004000c79ee */ /* 0x000e620008240000 */
[----:B------:R-:W-:Y:S01]  /*b060*/  FMUL2 R28, R28.F32x2.HI_LO, R54.F32 ;  /* 0x000000361c1c724a */ /* 0x000fe20001000000 */
[----:B------:R-:W-:Y:S01]  /*b070*/  F2FP.F16.F32.PACK_AB R35, R35, R34 ;  /* 0x000000222323723e */ /* 0x000fe200000000ff */
[----:B------:R2:W-:Y:S01]  /*b080*/  STS.128 [R46], R4 ;  /* 0x000000042e007388 */ /* 0x0005e20000000c00 */
[----:B------:R-:W-:-:S02]  /*b090*/  F2FP.F16.F32.PACK_AB R34, R33, R32 ;  /* 0x000000202122723e */ /* 0x000fc400000000ff */
[----:B------:R-:W-:Y:S02]  /*b0a0*/  F2FP.F16.F32.PACK_AB R33, R31, R30 ;  /* 0x0000001e1f21723e */ /* 0x000fe400000000ff */
[----:B------:R-:W-:-:S05]  /*b0b0*/  F2FP.F16.F32.PACK_AB R32, R29, R28 ;  /* 0x0000001c1d20723e */ /* 0x000fca00000000ff */
[----:B------:R-:W-:Y:S01]  /*b0c0*/  STS.128 [R39], R32 ;  /* 0x0000002027007388 */ /* 0x000fe20000000c00 */
        /* <DEDUP_REMOVED lines=11> */
[----:B--2---:R-:W1:Y:S01]  /*b180*/  LDTM.x16 R4, tmem[UR4+0x180] ;  /* 0x00018004000479ee */ /* 0x004e620008240000 */
        /* <DEDUP_REMOVED lines=15> */
[----:B--2---:R-:W1:Y:S01]  /*b280*/  LDTM.x16 R20, tmem[UR4+0x190] ;  /* 0x00019004001479ee */ /* 0x004e620008240000 */
[----:B------:R-:W-:Y:S01]  /*b290*/  F2FP.F16.F32.PACK_AB R8, R5, R4 ;  /* 0x000000040508723e */ /* 0x000fe200000000ff */
[----:B------:R-:W-:Y:S01]  /*b2a0*/  FMUL2 R16, R16.F32x2.HI_LO, R54.F32 ;  /* 0x000000361010724a */ /* 0x000fe20001000000 */
[----:B------:R-:W-:Y:S01]  /*b2b0*/  F2FP.F16.F32.PACK_AB R7, R19, R18 ;  /* 0x000000121307723e */ /* 0x000fe200000000ff */
[----:B------:R-:W-:-:S02]  /*b2c0*/  FMUL2 R14, R14.F32x2.HI_LO, R54.F32 ;  /* 0x000000360e0e724a */ /* 0x000fc40001000000 */
[----:B------:R-:W-:Y:S01]  /*b2d0*/  FMUL2 R12, R12.F32x2.HI_LO, R54.F32 ;  /* 0x000000360c0c724a */ /* 0x000fe20001000000 */
[----:B------:R2:W-:Y:S01]  /*b2e0*/  STS.128 [R46+0x2000], R8 ;  /* 0x002000082e007388 */ /* 0x0005e20000000c00 */
[----:B------:R-:W-:Y:S02]  /*b2f0*/  F2FP.F16.F32.PACK_AB R6, R17, R16 ;  /* 0x000000101106723e */ /* 0x000fe400000000ff */
[----:B------:R-:W-:Y:S02]  /*b300*/  F2FP.F16.F32.PACK_AB R5, R15, R14 ;  /* 0x0000000e0f05723e */ /* 0x000fe400000000ff */
[----:B------:R-:W-:-:S05]  /*b310*/  F2FP.F16.F32.PACK_AB R4, R13, R12 ;  /* 0x0000000c0d04723e */ /* 0x000fca00000000ff */
[----:B------:R-:W-:Y:S01]  /*b320*/  STS.128 [R39+0x2000], R4 ;  /* 0x0020000427007388 */ /* 0x000fe20000000c00 */
[-C--:B-1----:R-:W-:Y:S02]  /*b330*/  FMUL2 R26, R26.F32x2.HI_LO, R54.reuse.F32 ;  /* 0x000000361a1a724a */ /* 0x082fe40001000000 */
[-C--:B------:R-:W-:Y:S02]  /*b340*/  FMUL2 R24, R24.F32x2.HI_LO, R54.reuse.F32 ;  /* 0x000000361818724a */ /* 0x080fe40001000000 */
[-C--:B------:R-:W-:Y:S02]  /*b350*/  FMUL2 R22, R22.F32x2.HI_LO, R54.reuse.F32 ;  /* 0x000000361616724a */ /* 0x080fe40001000000 */
[-C--:B------:R-:W-:Y:S02]  /*b360*/  FMUL2 R20, R20.F32x2.HI_LO, R54.reuse.F32 ;  /* 0x000000361414724a */ /* 0x080fe40001000000 */
[-C--:B------:R-:W-:Y:S02]  /*b370*/  FMUL2 R34, R34.F32x2.HI_LO, R54.reuse.F32 ;  /* 0x000000362222724a */ /* 0x080fe40001000000 */
[----:B------:R-:W-:-:S02]  /*b380*/  FMUL2 R32, R32.F32x2.HI_LO, R54.F32 ;  /* 0x000000362020724a */ /* 0x000fc40001000000 */
[----:B------:R-:W-:Y:S01]  /*b390*/  FMUL2 R30, R30.F32x2.HI_LO, R54.F32 ;  /* 0x000000361e1e724a */ /* 0x000fe20001000000 */
[----:B------:R-:W-:Y:S01]  /*b3a0*/  F2FP.F16.F32.PACK_AB R35, R35, R34 ;  /* 0x000000222323723e */ /* 0x000fe200000000ff */
[----:B------:R-:W-:Y:S01]  /*b3b0*/  FMUL2 R28, R28.F32x2.HI_LO, R54.F32 ;  /* 0x000000361c1c724a */ /* 0x000fe20001000000 */
[----:B--2---:R-:W-:Y:S02]  /*b3c0*/  F2FP.F16.F32.PACK_AB R11, R27, R26 ;  /* 0x0000001a1b0b723e */ /* 0x004fe400000000ff */
[----:B------:R-:W-:Y:S02]  /*b3d0*/  F2FP.F16.F32.PACK_AB R10, R25, R24 ;  /* 0x00000018190a723e */ /* 0x000fe400000000ff */
[----:B------:R-:W-:Y:S02]  /*b3e0*/  F2FP.F16.F32.PACK_AB R9, R23, R22 ;  /* 0x000000161709723e */ /* 0x000fe400000000ff */
[----:B------:R-:W-:Y:S02]  /*b3f0*/  F2FP.F16.F32.PACK_AB R8, R21, R20 ;  /* 0x000000141508723e */ /* 0x000fe400000000ff */
[----:B------:R-:W1:Y:S01]  /*b400*/  LDTM.x16 R12, tmem[UR4+0x1a0] ;  /* 0x0001a004000c79ee */ /* 0x000e620008240000 */
[----:B------:R-:W-:-:S02]  /*b410*/  F2FP.F16.F32.PACK_AB R34, R33, R32 ;  /* 0x000000202122723e */ /* 0x000fc400000000ff */
[----:B------:R-:W-:Y:S01]  /*b420*/  F2FP.F16.F32.PACK_AB R33, R31, R30 ;  /* 0x0000001e1f21723e */ /* 0x000fe200000000ff */
[----:B------:R2:W-:Y:S01]  /*b430*/  STS.128 [R38+0x2000], R8 ;  /* 0x0020000826007388 */ /* 0x0005e20000000c00 */
[----:B------:R-:W-:-:S05]  /*b440*/  F2FP.F16.F32.PACK_AB R32, R29, R28 ;  /* 0x0000001c1d20723e */ /* 0x000fca00000000ff */
[----:B------:R-:W-:Y:S01]  /*b450*/  STS.128 [R37+0x2000], R32 ;  /* 0x0020002025007388 */ /* 0x000fe20000000c00 */
        /* <DEDUP_REMOVED lines=10> */
[----:B------:R-:W-:Y:S01]  /*b500*/  FMUL2 R22, R22.F32x2.HI_LO, R54.F32 ;  /* 0x000000361616724a */ /* 0x000fe20001000000 */
[----:B--2---:R-:W1:Y:S01]  /*b510*/  LDTM.x16 R4, tmem[UR4+0x1b0] ;  /* 0x0001b004000479ee */ /* 0x004e620008240000 */
[----:B------:R-:W-:Y:S01]  /*b520*/  USHF.R.S32.HI UR4, URZ, 0x1f, UR12 ;  /* 0x0000001fff047899 */ /* 0x000fe2000801140c */
[----:B------:R-:W-:Y:S01]  /*b530*/  F2FP.F16.F32.PACK_AB R27, R27, R26 ;  /* 0x0000001a1b1b723e */ /* 0x000fe200000000ff */
[----:B------:R-:W-:Y:S01]  /*b540*/  FMUL2 R20, R20.F32x2.HI_LO, R54.F32 ;  /* 0x000000361414724a */ /* 0x000fe20001000000 */
[----:B------:R-:W-:Y:S01]  /*b550*/  F2FP.F16.F32.PACK_AB R26, R25, R24 ;  /* 0x00000018191a723e */ /* 0x000fe200000000ff */
[----:B----4-:R-:W-:Y:S01]  /*b560*/  UIMAD UR8, UR4, UR6, URZ ;  /* 0x00000006040872a4 */ /* 0x010fe2000f8e02ff */
[----:B------:R-:W-:Y:S01]  /*b570*/  F2FP.F16.F32.PACK_AB R25, R23, R22 ;  /* 0x000000161719723e */ /* 0x000fe200000000ff */
[----:B------:R-:W-:Y:S01]  /*b580*/  UIMAD.WIDE.U32 UR4, UR12, UR6, URZ ;  /* 0x000000060c0472a5 */ /* 0x000fe2000f8e00ff */
[----:B------:R-:W-:Y:S01]  /*b590*/  F2FP.F16.F32.PACK_AB R24, R21, R20 ;  /* 0x000000141518723e */ /* 0x000fe200000000ff */
[----:B------:R-:W-:Y:S01]  /*b5a0*/  UIMAD UR6, UR12, UR7, UR8 ;  /* 0x000000070c0672a4 */ /* 0x000fe2000f8e0208 */
[----:B------:R-:W-:Y:S01]  /*b5b0*/  STS.128 [R46+0x4000], R28 ;  /* 0x0040001c2e007388 */ /* 0x000fe20000000c00 */
[----:B------:R-:W2:Y:S03]  /*b5c0*/  LDCU.64 UR12, c[0x0][0x618] ;  /* 0x0000c300ff0c77ac */ /* 0x000ea60008000a00 */
[----:B------:R-:W-:Y:S01]  /*b5d0*/  STS.128 [R39+0x4000], R24 ;  /* 0x0040001827007388 */ /* 0x000fe20000000c00 */
[----:B------:R-:W-:-:S02]  /*b5e0*/  UIADD3 UR8, UPT, UPT, UR5, UR6, URZ ;  /* 0x0000000605087290 */ /* 0x000fc4000fffe0ff */
[----:B------:R-:W-:Y:S01]  /*b5f0*/  UIMAD.WIDE.U32 UR6, UR15, UR11, URZ ;  /* 0x0000000b0f0672a5 */ /* 0x000fe2000f8e00ff */
[----:B-1----:R-:W-:-:S06]  /*b600*/  FMUL2 R14, R14.F32x2.HI_LO, R54.F32 ;  /* 0x000000360e0e724a */ /* 0x002fcc0001000000 */
[----:B------:R-:W-:Y:S01]  /*b610*/  UMOV UR6, UR7 ;  /* 0x0000000700067c82 */ /* 0x000fe20008000000 */
[-C--:B------:R-:W-:Y:S02]  /*b620*/  FMUL2 R22, R8.F32x2.HI_LO, R54.reuse.F32 ;  /* 0x000000360816724a */ /* 0x080fe40001000000 */
[----:B------:R-:W-:Y:S01]  /*b630*/  FMUL2 R16, R16.F32x2.HI_LO, R54.F32 ;  /* 0x000000361010724a */ /* 0x000fe20001000000 */
[----:B------:R-:W-:Y:S01]  /*b640*/  F2FP.F16.F32.PACK_AB R9, R15, R14 ;  /* 0x0000000e0f09723e */ /* 0x000fe200000000ff */
[-C--:B------:R-:W-:Y:S01]  /*b650*/  FMUL2 R20, R4.F32x2.HI_LO, R54.reuse.F32 ;  /* 0x000000360414724a */ /* 0x080fe20001000000 */
[----:B------:R-:W1:Y:S01]  /*b660*/  LDC.64 R14, c[0x0][0x3d0] ;  /* 0x0000f400ff0e7b82 */ /* 0x000e620000000a00 */
[-C--:B------:R-:W-:Y:S02]  /*b670*/  FMUL2 R4, R6.F32x2.HI_LO, R54.reuse.F32 ;  /* 0x000000360604724a */ /* 0x080fe40001000000 */
[----:B------:R-:W-:Y:S01]  /*b680*/  FMUL2 R6, R10.F32x2.HI_LO, R54.F32 ;  /* 0x000000360a06724a */ /* 0x000fe20001000000 */
[----:B------:R-:W-:Y:S01]  /*b690*/  F2FP.F16.F32.PACK_AB R10, R17, R16 ;  /* 0x00000010110a723e */ /* 0x000fe200000000ff */
[----:B------:R-:W-:Y:S01]  /*b6a0*/  IMAD.U32 R16, RZ, RZ, UR4 ;  /* 0x00000004ff107e24 */ /* 0x000fe2000f8e00ff */
[----:B------:R-:W-:Y:S01]  /*b6b0*/  UIADD3 UR4, UPT, UPT, UR15, -UR6, URZ ;  /* 0x800000060f047290 */ /* 0x000fe2000fffe0ff */
[----:B------:R-:W-:Y:S01]  /*b6c0*/  FMUL2 R12, R12.F32x2.HI_LO, R54.F32 ;  /* 0x000000360c0c724a */ /* 0x000fe20001000000 */
[----:B------:R-:W-:Y:S01]  /*b6d0*/  F2FP.F16.F32.PACK_AB R7, R7, R6 ;  /* 0x000000060707723e */ /* 0x000fe200000000ff */
[----:B------:R-:W-:Y:S01]  /*b6e0*/  FMUL2 R18, R18.F32x2.HI_LO, R54.F32 ;  /* 0x000000361212724a */ /* 0x000fe20001000000 */
[----:B------:R-:W-:Y:S01]  /*b6f0*/  USHF.R.U32.HI UR4, URZ, UR23, UR4 ;  /* 0x00000017ff047299 */ /* 0x000fe20008011604 */
[----:B------:R-:W-:Y:S01]  /*b700*/  F2FP.F16.F32.PACK_AB R5, R5, R4 ;  /* 0x000000040505723e */ /* 0x000fe200000000ff */
[----:B------:R-:W4:Y:S01]  /*b710*/  LDCU.U8 UR23, c[0x0][0x615] ;  /* 0x0000c2a0ff1777ac */ /* 0x000f220008000000 */
[----:B------:R-:W-:Y:S01]  /*b720*/  F2FP.F16.F32.PACK_AB R8, R13, R12 ;  /* 0x0000000c0d08723e */ /* 0x000fe200000000ff */
[----:B------:R-:W-:Y:S01]  /*b730*/  IMAD.U32 R17, RZ, RZ, UR5 ;  /* 0x00000005ff117e24 */ /* 0x000fe2000f8e00ff */
[----:B------:R-:W-:Y:S01]  /*b740*/  F2FP.F16.F32.PACK_AB R11, R19, R18 ;  /* 0x00000012130b723e */ /* 0x000fe200000000ff */
[----:B------:R-:W5:Y:S01]  /*b750*/  @P4 LDC R13, c[0x0][0x600] ;  /* 0x00018000ff0d4b82 */ /* 0x000f620000000800 */
[----:B------:R-:W-:Y:S01]  /*b760*/  F2FP.F16.F32.PACK_AB R6, R23, R22 ;  /* 0x000000161706723e */ /* 0x000fe200000000ff */
[----:B------:R-:W-:Y:S01]  /*b770*/  UIADD3 UR4, UPT, UPT, UR6, UR4, URZ ;  /* 0x0000000406047290 */ /* 0x000fe2000fffe0ff */
[----:B------:R-:W-:Y:S01]  /*b780*/  F2FP.F16.F32.PACK_AB R4, R21, R20 ;  /* 0x000000141504723e */ /* 0x000fe200000000ff */
[----:B------:R-:W-:Y:S01]  /*b790*/  UIADD3 UR6, UPT, UPT, -UR9, UR21, URZ ;  /* 0x0000001509067290 */ /* 0x000fe2000fffe1ff */
[----:B------:R-:W-:-:S03]  /*b7a0*/  MOV R17, UR8 ;  /* 0x0000000800117c02 */ /* 0x000fc60008000f00 */
[----:B------:R-:W3:Y:S01]  /*b7b0*/  @P5 LDC R19, c[0x0][0x600] ;  /* 0x00018000ff135b82 */ /* 0x000ee20000000800 */
[----:B-1----:R-:W-:Y:S01]  /*b7c0*/  IMAD R12, R14, UR10, RZ ;  /* 0x0000000a0e0c7c24 */ /* 0x002fe2000f8e02ff */
[----:B------:R1:W-:Y:S01]  /*b7d0*/  STS.128 [R38+0x4000], R4 ;  /* 0x0040000426007388 */ /* 0x0003e20000000c00 */
[----:B------:R-:W1:Y:S01]  /*b7e0*/  LDCU.64 UR10, c[0x0][0x3b0] ;  /* 0x00007600ff0a77ac */ /* 0x000e620008000a00 */
[----:B------:R-:W-:Y:S01]  /*b7f0*/  ISETP.LT.AND P3, PT, R2, UR6, PT ;  /* 0x0000000602007c0c */ /* 0x000fe2000bf61270 */
[----:B------:R-:W-:Y:S01]  /*b800*/  IMAD R12, R15, UR14, R12 ;  /* 0x0000000e0f0c7c24 */ /* 0x000fe2000f8e020c */
[----:B------:R1:W-:Y:S01]  /*b810*/  STS.128 [R37+0x4000], R8 ;  /* 0x0040000825007388 */ /* 0x0003e20000000c00 */
[----:B----4-:R-:W-:Y:S01]  /*b820*/  USHF.R.U32.HI UR7, URZ, UR23, UR4 ;  /* 0x00000017ff077299 */ /* 0x010fe20008011604 */
[----:B------:R-:W-:Y:S01]  /*b830*/  IMAD.WIDE.U32 R14, R14, UR14, R16 ;  /* 0x0000000e0e0e7c25 */ /* 0x000fe2000f8e0010 */
[----:B------:R-:W4:Y:S01]  /*b840*/  LDCU.U8 UR23, c[0x0][0x620] ;  /* 0x0000c400ff1777ac */ /* 0x000f220008000000 */
[----:B------:R2:W-:Y:S06]  /*b850*/  MEMBAR.ALL.CTA ;  /* 0x0000000000007992 */ /* 0x0005ec0000008000 */
[----:B--2---:R-:W2:Y:S01]  /*b860*/  FENCE.VIEW.ASYNC.S ;  /* 0x00000000000073c6 */ /* 0x004ea20000000000 */
[----:B------:R-:W-:Y:S01]  /*b870*/  IMAD.IADD R12, R15, 0x1, R12 ;  /* 0x000000010f0c7824 */ /* 0x000fe200078e020c */
[----:B------:R-:W-:Y:S01]  /*b880*/  UIADD3 UR8, UPT, UPT, UR6, -0x80, URZ ;  /* 0xffffff8006087890 */ /* 0x000fe2000fffe0ff */
[----:B------:R-:W-:Y:S01]  /*b890*/  IADD3 R14, P1, P0, R14, UR9, R2 ;  /* 0x000000090e0e7c10 */ /* 0x000fe2000f83e002 */
[----:B------:R-:W-:Y:S01]  /*b8a0*/  USHF.R.S32.HI UR9, URZ, 0x1f, UR9 ;  /* 0x0000001fff097899 */ /* 0x000fe20008011409 */
[----:B-----5:R-:W-:Y:S01]  /*b8b0*/  @P4 FFMA R13, R60, R13, R61 ;  /* 0x0000000d3c0d4223 */ /* 0x020fe2000000003d */
[----:B------:R-:W-:-:S02]  /*b8c0*/  UIMAD.WIDE.U32 UR4, UR7, UR13, URZ ;  /* 0x0000000d070472a5 */ /* 0x000fc4000f8e00ff */
[----:B------:R-:W-:Y:S01]  /*b8d0*/  ISETP.LT.AND P2, PT, R2, UR8, PT ;  /* 0x0000000802007c0c */ /* 0x000fe2000bf41270 */
[----:B------:R-:W5:Y:S01]  /*b8e0*/  LDCU UR6, c[0x0][0x624] ;  /* 0x0000c480ff0677ac */ /* 0x000f620008000800 */
[----:B---3--:R-:W-:Y:S01]  /*b8f0*/  @P5 FFMA R19, R52, R19, R53 ;  /* 0x0000001334135223 */ /* 0x008fe20000000035 */
[----:B------:R-:W-:-:S04]  /*b900*/  UIADD3 UR4, UPT, UPT, UR7, -UR5, URZ ;  /* 0x8000000507047290 */ /* 0x000fc8000fffe0ff */
[----:B----4-:R-:W-:Y:S01]  /*b910*/  USHF.R.U32.HI UR4, URZ, UR23, UR4 ;  /* 0x00000017ff047299 */ /* 0x010fe20008011604 */
[----:B------:R-:W3:Y:S01]  /*b920*/  LDCU.U8 UR23, c[0x0][0x621] ;  /* 0x0000c420ff1777ac */ /* 0x000ee20008000000 */
[----:B-1----:R-:W-:Y:S01]  /*b930*/  IADD3.X R7, PT, PT, R12, UR9, RZ, P1, P0 ;  /* 0x000000090c077c10 */ /* 0x002fe20008fe04ff */
[----:B------:R-:W-:Y:S01]  /*b940*/  IMAD.MOV.U32 R4, RZ, RZ, -0x800000 ;  /* 0xff800000ff047424 */ /* 0x000fe200078e00ff */
[C---:B------:R-:W-:Y:S01]  /*b950*/  LEA R6, P0, R14.reuse, UR10, 0x2 ;  /* 0x0000000a0e067c11 */ /* 0x040fe2000f8010ff */
[----:B------:R-:W-:Y:S01]  /*b960*/  @P5 FMUL R4, R19, 0.69314718246459960938 ;  /* 0x3f31721813045820 */ /* 0x000fe20000400000 */
[----:B------:R-:W-:Y:S01]  /*b970*/  MOV R5, 0xff800000 ;  /* 0xff80000000057802 */ /* 0x000fe20000000f00 */
[----:B------:R-:W-:Y:S01]  /*b980*/  @P4 FMUL R5, R13, 0.69314718246459960938 ;  /* 0x3f3172180d054820 */ /* 0x000fe20000400000 */
[----:B------:R-:W-:Y:S01]  /*b990*/  LEA.HI.X R7, R14, UR11, R7, 0x2, P0 ;  /* 0x0000000b0e077c11 */ /* 0x000fe200080f1407 */
[----:B--2---:R1:W-:Y:S01]  /*b9a0*/  SYNCS.ARRIVE.TRANS64.ART0 RZ, [R3+URZ+0x88], R0 ;  /* 0x0000880003ff79a7 */ /* 0x0043e200085000ff */
[----:B-----5:R-:W-:-:S02]  /*b9b0*/  UISETP.GE.AND UP0, UPT, UR15, UR6, UPT ;  /* 0x000000060f00728c */ /* 0x020fc4000bf06270 */
[----:B------:R-:W-:Y:S02]  /*b9c0*/  UIADD3 UR4, UPT, UPT, UR5, UR4, URZ ;  /* 0x0000000405047290 */ /* 0x000fe4000fffe0ff */
[----:B------:R-:W-:Y:S01]  /*b9d0*/  UIADD3 UR5, UPT, UPT, -UR7, URZ, URZ ;  /* 0x000000ff07057290 */ /* 0x000fe2000fffe1ff */
[----:B------:R1:W-:Y:S01]  /*b9e0*/  SYNCS.ARRIVE.TRANS64.ART0 RZ, [R3+URZ+0xf8], R0 ;  /* 0x0000f80003ff79a7 */ /* 0x0003e200085000ff */
[----:B------:R1:W-:Y:S01]  /*b9f0*/  @P3 STG.E desc[UR24][R6.64], R5 ;  /* 0x0000000506003986 */ /* 0x0003e2000c101918 */
[----:B---3--:R-:W-:Y:S02]  /*ba00*/  USHF.R.U32.HI UR14, URZ, UR23, UR4 ;  /* 0x00000017ff0e7299 */ /* 0x008fe40008011604 */
[----:B------:R-:W-:Y:S01]  /*ba10*/  UIMAD UR9, UR22, UR5, UR15 ;  /* 0x00000005160972a4 */ /* 0x000fe2000f8e020f */
[----:B------:R1:W-:Y:S01]  /*ba20*/  @P2 STG.E desc[UR24][R6.64+0x200], R4 ;  /* 0x0002000406002986 */ /* 0x0003e2000c101918 */
[----:B------:R-:W-:-:S04]  /*ba30*/  UIADD3 UR4, UPT, UPT, -UR14, URZ, URZ ;  /* 0x000000ff0e047290 */ /* 0x000fc8000fffe1ff */
[----:B------:R-:W-:Y:S01]  /*ba40*/  UIMAD UR12, UR12, UR4, UR7 ;  /* 0x000000040c0c72a4 */ /* 0x000fe2000f8e0207 */
[----:B------:R-:W-:Y:S11]  /*ba50*/  BRA.U !UP0, `(.L_x_65) ;  /* 0xffffffe1086c7547 */ /* 0x000ff6000b83ffff */
.L_x_56:
[----:B-1----:R-:W-:-:S04]  /*ba60*/  SHF.L.U32 R4, R45, 0x1f, RZ ;  /* 0x0000001f2d047819 */ /* 0x002fc800000006ff */
[----:B------:R-:W1:Y:S02]  /*ba70*/  SYNCS.PHASECHK.TRANS64.TRYWAIT P0, [R3+URZ+0x108], R4 ;  /* 0x00010804030075a7 */ /* 0x000e6400080011ff */
[----:B-1----:R-:W-:Y:S05]  /*ba80*/  @!P0 BRA `(.L_x_66) ;  /* 0x0000001000148947 */ /* 0x002fea0003800000 */
.L_x_136:
[----:B------:R-:W-:Y:S06]  /*ba90*/  BAR.ARV 0x2, 0x1a0 ;  /* 0x0086800000007b1d */ /* 0x000fec0000002000 */
[----:B------:R-:W-:Y:S05]  /*baa0*/  EXIT ;  /* 0x000000000000794d */ /* 0x000fea0003800000 */
.L_x_3:
[----:B------:R-:W-:Y:S02]  /*bab0*/  MOV R4, UR6 ;  /* 0x0000000600047c02 */ /* 0x000fe40008000f00 */
[-C--:B------:R-:W-:Y:S02]  /*bac0*/  MOV R8, R6.reuse ;  /* 0x0000000600087202 */ /* 0x080fe40000000f00 */
[----:B------:R-:W-:-:S07]  /*bad0*/  MOV R9, R6 ;  /* 0x0000000600097202 */ /* 0x000fce0000000f00 */
.L_x_67:
[----:B-1----:R1:W2:Y:S02]  /*bae0*/  SYNCS.PHASECHK.TRANS64.TRYWAIT P0, [R4+URZ+0xf0], R9 ;  /* 0x0000f009040075a7 */ /* 0x0022a400080011ff */
[----:B--2---:R-:W-:Y:S05]  /*baf0*/  @!P0 NANOSLEEP.SYNCS 0x989680 ;  /* 0x009896800000895d */ /* 0x004fea0003900000 */
[----:B------:R-:W2:Y:S02]  /*bb00*/  @!P0 SYNCS.PHASECHK.TRANS64 P0, [R4+URZ+0xf0], R9 ;  /* 0x0000f009040085a7 */ /* 0x000ea400080010ff */
[----:B--2---:R-:W-:Y:S05]  /*bb10*/  @!P0 BRA `(.L_x_67) ;  /* 0xfffffffc00f08947 */ /* 0x004fea000383ffff */
[----:B------:R-:W-:Y:S05]  /*bb20*/  BRA `(.L_x_68) ;  /* 0xffffff4c00b07947 */ /* 0x000fea000383ffff */
.L_x_4:
[----:B-1----:R-:W-:Y:S02]  /*bb30*/  MOV R4, UR6 ;  /* 0x0000000600047c02 */ /* 0x002fe40008000f00 */
[-C--:B------:R-:W-:Y:S02]  /*bb40*/  MOV R8, R6.reuse ;  /* 0x0000000600087202 */ /* 0x080fe40000000f00 */
[----:B------:R-:W-:-:S07]  /*bb50*/  MOV R9, R6 ;  /* 0x0000000600097202 */ /* 0x000fce0000000f00 */
.L_x_69:
[----:B-1----:R1:W2:Y:S02]  /*bb60*/  SYNCS.PHASECHK.TRANS64.TRYWAIT P0, [R4+URZ+0xf8], R9 ;  /* 0x0000f809040075a7 */ /* 0x0022a400080011ff */
[----:B--2---:R-:W-:Y:S05]  /*bb70*/  @!P0 NANOSLEEP.SYNCS 0x989680 ;  /* 0x009896800000895d */ /* 0x004fea0003900000 */
[----:B------:R-:W2:Y:S02]  /*bb80*/  @!P0 SYNCS.PHASECHK.TRANS64 P0, [R4+URZ+0xf8], R9 ;  /* 0x0000f809040085a7 */ /* 0x000ea400080010ff */
[----:B--2---:R-:W-:Y:S05]  /*bb90*/  @!P0 BRA `(.L_x_69) ;  /* 0xfffffffc00f08947 */ /* 0x004fea000383ffff */
[----:B------:R-:W-:Y:S05]  /*bba0*/  BRA `(.L_x_70) ;  /* 0xffffff4c00a87947 */ /* 0x000fea000383ffff */
.L_x_11:
[----:B------:R-:W-:Y:S02]  /*bbb0*/  MOV R6, UR5 ;  /* 0x0000000500067c02 */ /* 0x000fe40008000f00 */
[----:B------:R-:W-:Y:S02]  /*bbc0*/  MOV R7, UR5 ;  /* 0x0000000500077c02 */ /* 0x000fe40008000f00 */
[----:B------:R-:W-:-:S07]  /*bbd0*/  MOV R4, UR4 ;  /* 0x0000000400047c02 */ /* 0x000fce0008000f00 */
.L_x_71:
[----:B-1----:R1:W2:Y:S02]  /*bbe0*/  SYNCS.PHASECHK.TRANS64.TRYWAIT P0, [R4+URZ], R7 ;  /* 0x00000007040075a7 */ /* 0x0022a400080011ff */
[----:B--2---:R-:W-:Y:S05]  /*bbf0*/  @!P0 NANOSLEEP.SYNCS 0x989680 ;  /* 0x009896800000895d */ /* 0x004fea0003900000 */
[----:B------:R-:W2:Y:S02]  /*bc00*/  @!P0 SYNCS.PHASECHK.TRANS64 P0, [R4+URZ], R7 ;  /* 0x00000007040085a7 */ /* 0x000ea400080010ff */
[----:B--2---:R-:W-:Y:S05]  /*bc10*/  @!P0 BRA `(.L_x_71) ;  /* 0xfffffffc00f08947 */ /* 0x004fea000383ffff */
[----:B------:R-:W-:Y:S05]  /*bc20*/  BRA `(.L_x_72) ;  /* 0xffffff5800407947 */ /* 0x000fea000383ffff */
.L_x_12:
[----:B------:R-:W-:Y:S02]  /*bc30*/  MOV R6, UR6 ;  /* 0x0000000600067c02 */ /* 0x000fe40008000f00 */
[----:B------:R-:W-:Y:S02]  /*bc40*/  MOV R7, UR6 ;  /* 0x0000000600077c02 */ /* 0x000fe40008000f00 */
[----:B------:R-:W-:-:S07]  /*bc50*/  MOV R4, UR23 ;  /* 0x0000001700047c02 */ /* 0x000fce0008000f00 */
.L_x_73:
[----:B-1----:R1:W2:Y:S02]  /*bc60*/  SYNCS.PHASECHK.TRANS64.TRYWAIT P0, [R4+URZ+0x20], R7 ;  /* 0x00002007040075a7 */ /* 0x0022a400080011ff */
[----:B--2---:R-:W-:Y:S05]  /*bc70*/  @!P0 NANOSLEEP.SYNCS 0x989680 ;  /* 0x009896800000895d */ /* 0x004fea0003900000 */
[----:B------:R-:W2:Y:S02]  /*bc80*/  @!P0 SYNCS.PHASECHK.TRANS64 P0, [R4+URZ+0x20], R7 ;  /* 0x00002007040085a7 */ /* 0x000ea400080010ff */
[----:B--2---:R-:W-:Y:S05]  /*bc90*/  @!P0 BRA `(.L_x_73) ;  /* 0xfffffffc00f08947 */ /* 0x004fea000383ffff */
[----:B------:R-:W-:Y:S05]  /*bca0*/  BRA `(.L_x_74) ;  /* 0xffffff5800347947 */ /* 0x000fea000383ffff */
.L_x_13:
[----:B------:R-:W-:Y:S02]  /*bcb0*/  MOV R6, UR5 ;  /* 0x0000000500067c02 */ /* 0x000fe40008000f00 */
[----:B------:R-:W-:Y:S02]  /*bcc0*/  MOV R7, UR5 ;  /* 0x0000000500077c02 */ /* 0x000fe40008000f00 */
[----:B------:R-:W-:-:S07]  /*bcd0*/  MOV R4, UR4 ;  /* 0x0000000400047c02 */ /* 0x000fce0008000f00 */
.L_x_75:
[----:B-1----:R1:W2:Y:S02]  /*bce0*/  SYNCS.PHASECHK.TRANS64.TRYWAIT P0, [R4+URZ+0x8], R7 ;  /* 0x00000807040075a7 */ /* 0x0022a400080011ff */
[----:B--2---:R-:W-:Y:S05]  /*bcf0*/  @!P0 NANOSLEEP.SYNCS 0x989680 ;  /* 0x009896800000895d */ /* 0x004fea0003900000 */
[----:B------:R-:W2:Y:S02]  /*bd00*/  @!P0 SYNCS.PHASECHK.TRANS64 P0, [R4+URZ+0x8], R7 ;  /* 0x00000807040085a7 */ /* 0x000ea400080010ff */
[----:B--2---:R-:W-:Y:S05]  /*bd10*/  @!P0 BRA `(.L_x_75) ;  /* 0xfffffffc00f08947 */ /* 0x004fea000383ffff */
[----:B------:R-:W-:Y:S05]  /*bd20*/  BRA `(.L_x_76) ;  /* 0xffffff5800d87947 */ /* 0x000fea000383ffff */
.L_x_15:
[----:B------:R-:W-:Y:S02]  /*bd30*/  MOV R20, UR5 ;  /* 0x0000000500147c02 */ /* 0x000fe40008000f00 */
[----:B------:R-:W-:Y:S02]  /*bd40*/  MOV R21, UR5 ;  /* 0x0000000500157c02 */ /* 0x000fe40008000f00 */
[----:B------:R-:W-:Y:S07]  /*bd50*/  MOV R14, UR42 ;  /* 0x0000002a000e7c02 */ /* 0x000fee0008000f00 */
.L_x_77:
[----:B-1----:R1:W2:Y:S02]  /*bd60*/  SYNCS.PHASECHK.TRANS64.TRYWAIT P0, [R14+URZ], R21 ;  /* 0x000000150e0075a7 */ /* 0x0022a400080011ff */
[----:B--2---:R-:W-:Y:S05]  /*bd70*/  @!P0 NANOSLEEP.SYNCS 0x989680 ;  /* 0x009896800000895d */ /* 0x004fea0003900000 */
[----:B------:R-:W2:Y:S02]  /*bd80*/  @!P0 SYNCS.PHASECHK.TRANS64 P0, [R14+URZ], R21 ;  /* 0x000000150e0085a7 */ /* 0x000ea400080010ff */
[----:B--2---:R-:W-:Y:S05]  /*bd90*/  @!P0 BRA `(.L_x_77) ;  /* 0xfffffffc00f08947 */ /* 0x004fea000383ffff */
[----:B------:R-:W-:Y:S05]  /*bda0*/  BRA `(.L_x_78) ;  /* 0xffffff5c00847947 */ /* 0x000fea000383ffff */
.L_x_16:
[----:B------:R-:W-:Y:S02]  /*bdb0*/  MOV R20, UR7 ;  /* 0x0000000700147c02 */ /* 0x000fe40008000f00 */
[----:B------:R-:W-:Y:S02]  /*bdc0*/  MOV R21, UR7 ;  /* 0x0000000700157c02 */ /* 0x000fe40008000f00 */
[----:B------:R-:W-:Y:S07]  /*bdd0*/  MOV R16, UR4 ;  /* 0x0000000400107c02 */ /* 0x000fee0008000f00 */
.L_x_79:
[----:B-1----:R1:W2:Y:S02]  /*bde0*/  SYNCS.PHASECHK.TRANS64.TRYWAIT P0, [R16+URZ+0x80], R21 ;  /* 0x00008015100075a7 */ /* 0x0022a400080011ff */
[----:B--2---:R-:W-:Y:S05]  /*bdf0*/  @!P0 NANOSLEEP.SYNCS 0x989680 ;  /* 0x009896800000895d */ /* 0x004fea0003900000 */
[----:B------:R-:W2:Y:S02]  /*be00*/  @!P0 SYNCS.PHASECHK.TRANS64 P0, [R16+URZ+0x80], R21 ;  /* 0x00008015100085a7 */ /* 0x000ea400080010ff */
[----:B--2---:R-:W-:Y:S05]  /*be10*/  @!P0 BRA `(.L_x_79) ;  /* 0xfffffffc00f08947 */ /* 0x004fea000383ffff */
[----:B------:R-:W-:Y:S05]  /*be20*/  BRA `(.L_x_80) ;  /* 0xffffff5c00907947 */ /* 0x000fea000383ffff */
.L_x_17:
[----:B------:R-:W-:Y:S02]  /*be30*/  MOV R20, UR7 ;  /* 0x0000000700147c02 */ /* 0x000fe40008000f00 */
[----:B------:R-:W-:Y:S02]  /*be40*/  MOV R21, UR7 ;  /* 0x0000000700157c02 */ /* 0x000fe40008000f00 */
[----:B------:R-:W-:Y:S07]  /*be50*/  MOV R16, UR4 ;  /* 0x0000000400107c02 */ /* 0x000fee0008000f00 */
.L_x_81:
[----:B-1----:R1:W2:Y:S02]  /*be60*/  SYNCS.PHASECHK.TRANS64.TRYWAIT P0, [R16+URZ+0x90], R21 ;  /* 0x00009015100075a7 */ /* 0x0022a400080011ff */
[----:B--2---:R-:W-:Y:S05]  /*be70*/  @!P0 NANOSLEEP.SYNCS 0x989680 ;  /* 0x009896800000895d */ /* 0x004fea0003900000 */
[----:B------:R-:W2:Y:S02]  /*be80*/  @!P0 SYNCS.PHASECHK.TRANS64 P0, [R16+URZ+0x90], R21 ;  /* 0x00009015100085a7 */ /* 0x000ea400080010ff */
[----:B--2---:R-:W-:Y:S05]  /*be90*/  @!P0 BRA `(.L_x_81) ;  /* 0xfffffffc00f08947 */ /* 0x004fea000383ffff */
[----:B------:R-:W-:Y:S05]  /*bea0*/  BRA `(.L_x_82) ;  /* 0xffffff60001c7947 */ /* 0x000fea000383ffff */
.L_x_18:
[----:B------:R-:W-:Y:S02]  /*beb0*/  MOV R20, UR5 ;  /* 0x0000000500147c02 */ /* 0x000fe40008000f00 */
[----:B------:R-:W-:Y:S02]  /*bec0*/  MOV R21, UR5 ;  /* 0x0000000500157c02 */ /* 0x000fe40008000f00 */
[----:B------:R-:W-:Y:S07]  /*bed0*/  MOV R14, UR38 ;  /* 0x00000026000e7c02 */ /* 0x000fee0008000f00 */
.L_x_83:
[----:B-1----:R1:W2:Y:S02]  /*bee0*/  SYNCS.PHASECHK.TRANS64.TRYWAIT P0, [R14+URZ], R21 ;  /* 0x000000150e0075a7 */ /* 0x0022a400080011ff */
[----:B--2---:R-:W-:Y:S05]  /*bef0*/  @!P0 NANOSLEEP.SYNCS 0x989680 ;  /* 0x009896800000895d */ /* 0x004fea0003900000 */
[----:B------:R-:W2:Y:S02]  /*bf00*/  @!P0 SYNCS.PHASECHK.TRANS64 P0, [R14+URZ], R21 ;  /* 0x000000150e0085a7 */ /* 0x000ea400080010ff */
[----:B--2---:R-:W-:Y:S05]  /*bf10*/  @!P0 BRA `(.L_x_83) ;  /* 0xfffffffc00f08947 */ /* 0x004fea000383ffff */
[----:B------:R-:W-:Y:S05]  /*bf20*/  BRA `(.L_x_84) ;  /* 0xffffff6000687947 */ /* 0x000fea000383ffff */
.L_x_19:
[----:B------:R-:W-:Y:S02]  /*bf30*/  MOV R20, UR7 ;  /* 0x0000000700147c02 */ /* 0x000fe40008000f00 */
[----:B------:R-:W-:Y:S02]  /*bf40*/  MOV R21, UR7 ;  /* 0x0000000700157c02 */ /* 0x000fe40008000f00 */
[----:B------:R-:W-:Y:S07]  /*bf50*/  MOV R16, UR4 ;  /* 0x0000000400107c02 */ /* 0x000fee0008000f00 */
.L_x_85:
[----:B-1----:R1:W2:Y:S02]  /*bf60*/  SYNCS.PHASECHK.TRANS64.TRYWAIT P0, [R16+URZ+0x88], R21 ;  /* 0x00008815100075a7 */ /* 0x0022a400080011ff */
[----:B--2---:R-:W-:Y:S05]  /*bf70*/  @!P0 NANOSLEEP.SYNCS 0x989680 ;  /* 0x009896800000895d */ /* 0x004fea0003900000 */
[----:B------:R-:W2:Y:S02]  /*bf80*/  @!P0 SYNCS.PHASECHK.TRANS64 P0, [R16+URZ+0x88], R21 ;  /* 0x00008815100085a7 */ /* 0x000ea400080010ff */
[----:B--2---:R-:W-:Y:S05]  /*bf90*/  @!P0 BRA `(.L_x_85) ;  /* 0xfffffffc00f08947 */ /* 0x004fea000383ffff */
[----:B------:R-:W-:Y:S05]  /*bfa0*/  BRA `(.L_x_86) ;  /* 0xffffff64001c7947 */ /* 0x000fea000383ffff */
.L_x_20:
[----:B------:R-:W-:Y:S02]  /*bfb0*/  MOV R20, UR7 ;  /* 0x0000000700147c02 */ /* 0x000fe40008000f00 */
[----:B------:R-:W-:Y:S02]  /*bfc0*/  MOV R21, UR7 ;  /* 0x0000000700157c02 */ /* 0x000fe40008000f00 */
[----:B------:R-:W-:Y:S07]  /*bfd0*/  MOV R14, UR4 ;  /* 0x00000004000e7c02 */ /* 0x000fee0008000f00 */
.L_x_87:
[----:B-1----:R1:W2:Y:S02]  /*bfe0*/  SYNCS.PHASECHK.TRANS64.TRYWAIT P0, [R14+URZ+0x98], R21 ;  /* 0x000098150e0075a7 */ /* 0x0022a400080011ff */
[----:B--2---:R-:W-:Y:S05]  /*bff0*/  @!P0 NANOSLEEP.SYNCS 0x989680 ;  /* 0x009896800000895d */ /* 0x004fea0003900000 */
[----:B------:R-:W2:Y:S02]  /*c000*/  @!P0 SYNCS.PHASECHK.TRANS64 P0, [R14+URZ+0x98], R21 ;  /* 0x000098150e0085a7 */ /* 0x000ea400080010ff */
[----:B--2---:R-:W-:Y:S05]  /*c010*/  @!P0 BRA `(.L_x_87) ;  /* 0xfffffffc00f08947 */ /* 0x004fea000383ffff */
[----:B------:R-:W-:Y:S05]  /*c020*/  BRA `(.L_x_88) ;  /* 0xffffff6400787947 */ /* 0x000fea000383ffff */
.L_x_22:
[----:B------:R-:W-:Y:S02]  /*c030*/  MOV R6, UR5 ;  /* 0x0000000500067c02 */ /* 0x000fe40008000f00 */
[----:B------:R-:W-:Y:S02]  /*c040*/  MOV R7, UR5 ;  /* 0x0000000500077c02 */ /* 0x000fe40008000f00 */
[----:B------:R-:W-:-:S07]  /*c050*/  MOV R4, UR15 ;  /* 0x0000000f00047c02 */ /* 0x000fce0008000f00 */
.L_x_89:
[----:B--2---:R2:W3:Y:S02]  /*c060*/  SYNCS.PHASECHK.TRANS64.TRYWAIT P0, [R4+URZ+0x20], R7 ;  /* 0x00002007040075a7 */ /* 0x0044e400080011ff */
[----:B---3--:R-:W-:Y:S05]  /*c070*/  @!P0 NANOSLEEP.SYNCS 0x989680 ;  /* 0x009896800000895d */ /* 0x008fea0003900000 */
[----:B------:R-:W3:Y:S02]  /*c080*/  @!P0 SYNCS.PHASECHK.TRANS64 P0, [R4+URZ+0x20], R7 ;  /* 0x00002007040085a7 */ /* 0x000ee400080010ff */
[----:B---3--:R-:W-:Y:S05]  /*c090*/  @!P0 BRA `(.L_x_89) ;  /* 0xfffffffc00f08947 */ /* 0x008fea000383ffff */
[----:B------:R-:W-:Y:S05]  /*c0a0*/  BRA `(.L_x_90) ;  /* 0xffffff68000c7947 */ /* 0x000fea000383ffff */
.L_x_23:
[----:B------:R-:W-:Y:S02]  /*c0b0*/  MOV R8, UR5 ;  /* 0x0000000500087c02 */ /* 0x000fe40008000f00 */
[----:B------:R-:W-:Y:S02]  /*c0c0*/  MOV R9, UR5 ;  /* 0x0000000500097c02 */ /* 0x000fe40008000f00 */
[----:B------:R-:W-:-:S07]  /*c0d0*/  MOV R6, UR4 ;  /* 0x0000000400067c02 */ /* 0x000fce0008000f00 */
.L_x_91:
[----:B--2---:R2:W3:Y:S02]  /*c0e0*/  SYNCS.PHASECHK.TRANS64.TRYWAIT P0, [R6+URZ+0x80], R9 ;  /* 0x00008009060075a7 */ /* 0x0044e400080011ff */
[----:B---3--:R-:W-:Y:S05]  /*c0f0*/  @!P0 NANOSLEEP.SYNCS 0x989680 ;  /* 0x009896800000895d */ /* 0x008fea0003900000 */
[----:B------:R-:W3:Y:S02]  /*c100*/  @!P0 SYNCS.PHASECHK.TRANS64 P0, [R6+URZ+0x80], R9 ;  /* 0x00008009060085a7 */ /* 0x000ee400080010ff */
[----:B---3--:R-:W-:Y:S05]  /*c110*/  @!P0 BRA `(.L_x_91) ;  /* 0xfffffffc00f08947 */ /* 0x008fea000383ffff */
[----:B------:R-:W-:Y:S05]  /*c120*/  BRA `(.L_x_92) ;  /* 0xffffff6800187947 */ /* 0x000fea000383ffff */
.L_x_24:
[----:B------:R-:W-:Y:S02]  /*c130*/  MOV R8, UR5 ;  /* 0x0000000500087c02 */ /* 0x000fe40008000f00 */
[----:B------:R-:W-:Y:S02]  /*c140*/  MOV R9, UR5 ;  /* 0x0000000500097c02 */ /* 0x000fe40008000f00 */
[----:B------:R-:W-:-:S07]  /*c150*/  MOV R6, UR4 ;  /* 0x0000000400067c02 */ /* 0x000fce0008000f00 */
.L_x_93:
[----:B--2---:R2:W3:Y:S02]  /*c160*/  SYNCS.PHASECHK.TRANS64.TRYWAIT P0, [R6+URZ+0x90], R9 ;  /* 0x00009009060075a7 */ /* 0x0044e400080011ff */
[----:B---3--:R-:W-:Y:S05]  /*c170*/  @!P0 NANOSLEEP.SYNCS 0x989680 ;  /* 0x009896800000895d */ /* 0x008fea0003900000 */
[----:B------:R-:W3:Y:S02]  /*c180*/  @!P0 SYNCS.PHASECHK.TRANS64 P0, [R6+URZ+0x90], R9 ;  /* 0x00009009060085a7 */ /* 0x000ee400080010ff */
[----:B---3--:R-:W-:Y:S05]  /*c190*/  @!P0 BRA `(.L_x_93) ;  /* 0xfffffffc00f08947 */ /* 0x008fea000383ffff */
[----:B------:R-:W-:Y:S05]  /*c1a0*/  BRA `(.L_x_94) ;  /* 0xffffff6800a07947 */ /* 0x000fea000383ffff */
.L_x_25:
[----:B------:R-:W-:Y:S02]  /*c1b0*/  MOV R8, UR5 ;  /* 0x0000000500087c02 */ /* 0x000fe40008000f00 */
[----:B------:R-:W-:Y:S02]  /*c1c0*/  MOV R9, UR5 ;  /* 0x0000000500097c02 */ /* 0x000fe40008000f00 */
[----:B------:R-:W-:-:S07]  /*c1d0*/  MOV R6, UR4 ;  /* 0x0000000400067c02 */ /* 0x000fce0008000f00 */
.L_x_95:
[----:B--2---:R2:W3:Y:S02]  /*c1e0*/  SYNCS.PHASECHK.TRANS64.TRYWAIT P0, [R6+URZ+0x88], R9 ;  /* 0x00008809060075a7 */ /* 0x0044e400080011ff */
[----:B---3--:R-:W-:Y:S05]  /*c1f0*/  @!P0 NANOSLEEP.SYNCS 0x989680 ;  /* 0x009896800000895d */ /* 0x008fea0003900000 */
[----:B------:R-:W3:Y:S02]  /*c200*/  @!P0 SYNCS.PHASECHK.TRANS64 P0, [R6+URZ+0x88], R9 ;  /* 0x00008809060085a7 */ /* 0x000ee400080010ff */
[----:B---3--:R-:W-:Y:S05]  /*c210*/  @!P0 BRA `(.L_x_95) ;  /* 0xfffffffc00f08947 */ /* 0x008fea000383ffff */
[----:B------:R-:W-:Y:S05]  /*c220*/  BRA `(.L_x_96) ;  /* 0xffffff6800d47947 */ /* 0x000fea000383ffff */
.L_x_26:
[----:B--2---:R-:W-:Y:S02]  /*c230*/  MOV R6, UR5 ;  /* 0x0000000500067c02 */ /* 0x004fe40008000f00 */
[----:B------:R-:W-:Y:S02]  /*c240*/  MOV R7, UR5 ;  /* 0x0000000500077c02 */ /* 0x000fe40008000f00 */
[----:B------:R-:W-:-:S07]  /*c250*/  MOV R4, UR4 ;  /* 0x0000000400047c02 */ /* 0x000fce0008000f00 */
.L_x_97:
[----:B--2---:R2:W3:Y:S02]  /*c260*/  SYNCS.PHASECHK.TRANS64.TRYWAIT P0, [R4+URZ+0x98], R7 ;  /* 0x00009807040075a7 */ /* 0x0044e400080011ff */
[----:B---3--:R-:W-:Y:S05]  /*c270*/  @!P0 NANOSLEEP.SYNCS 0x989680 ;  /* 0x009896800000895d */ /* 0x008fea0003900000 */
[----:B------:R-:W3:Y:S02]  /*c280*/  @!P0 SYNCS.PHASECHK.TRANS64 P0, [R4+URZ+0x98], R7 ;  /* 0x00009807040085a7 */ /* 0x000ee400080010ff */
[----:B---3--:R-:W-:Y:S05]  /*c290*/  @!P0 BRA `(.L_x_97) ;  /* 0xfffffffc00f08947 */ /* 0x008fea000383ffff */
[----:B------:R-:W-:Y:S05]  /*c2a0*/  BRA `(.L_x_98) ;  /* 0xffffff6c00307947 */ /* 0x000fea000383ffff */
.L_x_34:
[----:B------:R-:W-:Y:S02]  /*c2b0*/  MOV R4, UR9 ;  /* 0x0000000900047c02 */ /* 0x000fe40008000f00 */
[----:B------:R-:W-:-:S07]  /*c2c0*/  MOV R9, R8 ;  /* 0x0000000800097202 */ /* 0x000fce0000000f00 */
.L_x_99:
[----:B-1----:R1:W2:Y:S02]  /*c2d0*/  SYNCS.PHASECHK.TRANS64.TRYWAIT P0, [R4+URZ+0x48], R9 ;  /* 0x00004809040075a7 */ /* 0x0022a400080011ff */
[----:B--2---:R-:W-:Y:S05]  /*c2e0*/  @!P0 NANOSLEEP.SYNCS 0x989680 ;  /* 0x009896800000895d */ /* 0x004fea0003900000 */
[----:B------:R-:W2:Y:S02]  /*c2f0*/  @!P0 SYNCS.PHASECHK.TRANS64 P0, [R4+URZ+0x48], R9 ;  /* 0x00004809040085a7 */ /* 0x000ea400080010ff */
[----:B--2---:R-:W-:Y:S05]  /*c300*/  @!P0 BRA `(.L_x_99) ;  /* 0xfffffffc00f08947 */ /* 0x004fea000383ffff */
[----:B------:R-:W-:Y:S05]  /*c310*/  BRA `(.L_x_100) ;  /* 0xffffff7400847947 */ /* 0x000fea000383ffff */
.L_x_35:
[----:B------:R-:W-:Y:S02]  /*c320*/  MOV R4, UR57 ;  /* 0x0000003900047c02 */ /* 0x000fe40008000f00 */
[-C--:B------:R-:W-:Y:S02]  /*c330*/  MOV R8, R5.reuse ;  /* 0x0000000500087202 */ /* 0x080fe40000000f00 */
[----:B------:R-:W-:-:S07]  /*c340*/  MOV R9, R5 ;  /* 0x0000000500097202 */ /* 0x000fce0000000f00 */
.L_x_101:
[----:B-1----:R1:W2:Y:S02]  /*c350*/  SYNCS.PHASECHK.TRANS64.TRYWAIT P0, [R4+URZ+0x10], R9 ;  /* 0x00001009040075a7 */ /* 0x0022a400080011ff */
[----:B--2---:R-:W-:Y:S05]  /*c360*/  @!P0 NANOSLEEP.SYNCS 0x989680 ;  /* 0x009896800000895d */ /* 0x004fea0003900000 */
[----:B------:R-:W2:Y:S02]  /*c370*/  @!P0 SYNCS.PHASECHK.TRANS64 P0, [R4+URZ+0x10], R9 ;  /* 0x00001009040085a7 */ /* 0x000ea400080010ff */
[----:B--2---:R-:W-:Y:S05]  /*c380*/  @!P0 BRA `(.L_x_101) ;  /* 0xfffffffc00f08947 */ /* 0x004fea000383ffff */
[----:B------:R-:W-:Y:S05]  /*c390*/  BRA `(.L_x_102) ;  /* 0xffffff7400e07947 */ /* 0x000fea000383ffff */
.L_x_36:
[----:B------:R-:W-:Y:S02]  /*c3a0*/  MOV R4, UR57 ;  /* 0x0000003900047c02 */ /* 0x000fe40008000f00 */
[-C--:B------:R-:W-:Y:S02]  /*c3b0*/  MOV R8, R5.reuse ;  /* 0x0000000500087202 */ /* 0x080fe40000000f00 */
[----:B------:R-:W-:-:S07]  /*c3c0*/  MOV R9, R5 ;  /* 0x0000000500097202 */ /* 0x000fce0000000f00 */
.L_x_103:
[----:B-1----:R1:W2:Y:S02]  /*c3d0*/  SYNCS.PHASECHK.TRANS64.TRYWAIT P0, [R4+URZ+0x18], R9 ;  /* 0x00001809040075a7 */ /* 0x0022a400080011ff */
[----:B--2---:R-:W-:Y:S05]  /*c3e0*/  @!P0 NANOSLEEP.SYNCS 0x989680 ;  /* 0x009896800000895d */ /* 0x004fea0003900000 */
[----:B------:R-:W2:Y:S02]  /*c3f0*/  @!P0 SYNCS.PHASECHK.TRANS64 P0, [R4+URZ+0x18], R9 ;  /* 0x00001809040085a7 */ /* 0x000ea400080010ff */
[----:B--2---:R-:W-:Y:S05]  /*c400*/  @!P0 BRA `(.L_x_103) ;  /* 0xfffffffc00f08947 */ /* 0x004fea000383ffff */
[----:B------:R-:W-:Y:S05]  /*c410*/  BRA `(.L_x_104) ;  /* 0xffffff78004c7947 */ /* 0x000fea000383ffff */
.L_x_37:
[----:B------:R-:W-:Y:S02]  /*c420*/  MOV R4, UR9 ;  /* 0x0000000900047c02 */ /* 0x000fe40008000f00 */
[----:B------:R-:W-:-:S07]  /*c430*/  MOV R9, R8 ;  /* 0x0000000800097202 */ /* 0x000fce0000000f00 */
.L_x_105:
[----:B-1----:R1:W2:Y:S02]  /*c440*/  SYNCS.PHASECHK.TRANS64.TRYWAIT P0, [R4+URZ+0x48], R9 ;  /* 0x00004809040075a7 */ /* 0x0022a400080011ff */
[----:B--2---:R-:W-:Y:S05]  /*c450*/  @!P0 NANOSLEEP.SYNCS 0x989680 ;  /* 0x009896800000895d */ /* 0x004fea0003900000 */
[----:B------:R-:W2:Y:S02]  /*c460*/  @!P0 SYNCS.PHASECHK.TRANS64 P0, [R4+URZ+0x48], R9 ;  /* 0x00004809040085a7 */ /* 0x000ea400080010ff */
[----:B--2---:R-:W-:Y:S05]  /*c470*/  @!P0 BRA `(.L_x_105) ;  /* 0xfffffffc00f08947 */ /* 0x004fea000383ffff */
[----:B------:R-:W-:Y:S05]  /*c480*/  BRA `(.L_x_106) ;  /* 0xffffff7800c07947 */ /* 0x000fea000383ffff */
.L_x_39:
[----:B------:R-:W-:Y:S02]  /*c490*/  MOV R4, UR4 ;  /* 0x0000000400047c02 */ /* 0x000fe40008000f00 */
[----:B------:R-:W-:-:S07]  /*c4a0*/  MOV R9, R8 ;  /* 0x0000000800097202 */ /* 0x000fce0000000f00 */
.L_x_107:
[----:B-1----:R1:W2:Y:S02]  /*c4b0*/  SYNCS.PHASECHK.TRANS64.TRYWAIT P0, [R4+URZ+0x48], R9 ;  /* 0x00004809040075a7 */ /* 0x0022a400080011ff */
[----:B--2---:R-:W-:Y:S05]  /*c4c0*/  @!P0 NANOSLEEP.SYNCS 0x989680 ;  /* 0x009896800000895d */ /* 0x004fea0003900000 */
[----:B------:R-:W2:Y:S02]  /*c4d0*/  @!P0 SYNCS.PHASECHK.TRANS64 P0, [R4+URZ+0x48], R9 ;  /* 0x00004809040085a7 */ /* 0x000ea400080010ff */
[----:B--2---:R-:W-:Y:S05]  /*c4e0*/  @!P0 BRA `(.L_x_107) ;  /* 0xfffffffc00f08947 */ /* 0x004fea000383ffff */
[----:B------:R-:W-:Y:S05]  /*c4f0*/  BRA `(.L_x_108) ;  /* 0xffffff7c00a87947 */ /* 0x000fea000383ffff */
.L_x_40:
[----:B------:R-:W-:Y:S02]  /*c500*/  MOV R4, UR4 ;  /* 0x0000000400047c02 */ /* 0x000fe40008000f00 */
[----:B------:R-:W-:-:S07]  /*c510*/  MOV R9, R8 ;  /* 0x0000000800097202 */ /* 0x000fce0000000f00 */
.L_x_109:
[----:B-1----:R1:W2:Y:S02]  /*c520*/  SYNCS.PHASECHK.TRANS64.TRYWAIT P0, [R4+URZ+0x48], R9 ;  /* 0x00004809040075a7 */ /* 0x0022a400080011ff */
[----:B--2---:R-:W-:Y:S05]  /*c530*/  @!P0 NANOSLEEP.SYNCS 0x989680 ;  /* 0x009896800000895d */ /* 0x004fea0003900000 */
[----:B------:R-:W2:Y:S02]  /*c540*/  @!P0 SYNCS.PHASECHK.TRANS64 P0, [R4+URZ+0x48], R9 ;  /* 0x00004809040085a7 */ /* 0x000ea400080010ff */
[----:B--2---:R-:W-:Y:S05]  /*c550*/  @!P0 BRA `(.L_x_109) ;  /* 0xfffffffc00f08947 */ /* 0x004fea000383ffff */
[----:B------:R-:W-:Y:S05]  /*c560*/  BRA `(.L_x_110) ;  /* 0xffffff7c00fc7947 */ /* 0x000fea000383ffff */
.L_x_43:
[----:B------:R-:W-:Y:S02]  /*c570*/  MOV R4, UR4 ;  /* 0x0000000400047c02 */ /* 0x000fe40008000f00 */
[----:B------:R-:W-:-:S07]  /*c580*/  MOV R9, R8 ;  /* 0x0000000800097202 */ /* 0x000fce0000000f00 */
.L_x_111:
[----:B-1----:R1:W2:Y:S02]  /*c590*/  SYNCS.PHASECHK.TRANS64.TRYWAIT P0, [R4+URZ+0x48], R9 ;  /* 0x00004809040075a7 */ /* 0x0022a400080011ff */
[----:B--2---:R-:W-:Y:S05]  /*c5a0*/  @!P0 NANOSLEEP.SYNCS 0x989680 ;  /* 0x009896800000895d */ /* 0x004fea0003900000 */
[----:B------:R-:W2:Y:S02]  /*c5b0*/  @!P0 SYNCS.PHASECHK.TRANS64 P0, [R4+URZ+0x48], R9 ;  /* 0x00004809040085a7 */ /* 0x000ea400080010ff */
[----:B--2---:R-:W-:Y:S05]  /*c5c0*/  @!P0 BRA `(.L_x_111) ;  /* 0xfffffffc00f08947 */ /* 0x004fea000383ffff */
[----:B------:R-:W-:Y:S05]  /*c5d0*/  BRA `(.L_x_112) ;  /* 0xffffff8400247947 */ /* 0x000fea000383ffff */
.L_x_44:
[----:B------:R-:W-:Y:S02]  /*c5e0*/  MOV R4, UR5 ;  /* 0x0000000500047c02 */ /* 0x000fe40008000f00 */
[----:B------:R-:W-:-:S07]  /*c5f0*/  MOV R7, R6 ;  /* 0x0000000600077202 */ /* 0x000fce0000000f00 */
.L_x_113:
[----:B-1----:R1:W2:Y:S02]  /*c600*/  SYNCS.PHASECHK.TRANS64.TRYWAIT P0, [R4+URZ+0x18], R7 ;  /* 0x00001807040075a7 */ /* 0x0022a400080011ff */
[----:B--2---:R-:W-:Y:S05]  /*c610*/  @!P0 NANOSLEEP.SYNCS 0x989680 ;  /* 0x009896800000895d */ /* 0x004fea0003900000 */
[----:B------:R-:W2:Y:S02]  /*c620*/  @!P0 SYNCS.PHASECHK.TRANS64 P0, [R4+URZ+0x18], R7 ;  /* 0x00001807040085a7 */ /* 0x000ea400080010ff */
[----:B--2---:R-:W-:Y:S05]  /*c630*/  @!P0 BRA `(.L_x_113) ;  /* 0xfffffffc00f08947 */ /* 0x004fea000383ffff */
[----:B------:R-:W-:Y:S05]  /*c640*/  BRA `(.L_x_114) ;  /* 0xffffff8400207947 */ /* 0x000fea000383ffff */
.L_x_47:
[----:B------:R-:W-:Y:S02]  /*c650*/  MOV R6, UR6 ;  /* 0x0000000600067c02 */ /* 0x000fe40008000f00 */
[----:B------:R-:W-:-:S07]  /*c660*/  MOV R7, UR6 ;  /* 0x0000000600077c02 */ /* 0x000fce0008000f00 */
.L_x_115:
[----:B-1----:R1:W2:Y:S02]  /*c670*/  SYNCS.PHASECHK.TRANS64.TRYWAIT P0, [UR8], R7 ;  /* 0x00000007ff0075a7 */ /* 0x0022a40008001108 */
[----:B--2---:R-:W-:Y:S05]  /*c680*/  @!P0 NANOSLEEP.SYNCS 0x989680 ;  /* 0x009896800000895d */ /* 0x004fea0003900000 */
[----:B------:R-:W2:Y:S02]  /*c690*/  @!P0 SYNCS.PHASECHK.TRANS64 P0, [UR8], R7 ;  /* 0x00000007ff0085a7 */ /* 0x000ea40008001008 */
[----:B--2---:R-:W-:Y:S05]  /*c6a0*/  @!P0 BRA `(.L_x_115) ;  /* 0xfffffffc00f08947 */ /* 0x004fea000383ffff */
[----:B------:R-:W-:Y:S05]  /*c6b0*/  BRA `(.L_x_116) ;  /* 0xffffff8800247947 */ /* 0x000fea000383ffff */
.L_x_48:
[----:B------:R-:W-:Y:S01]  /*c6c0*/  UIADD3 UR7, UPT, UPT, UR5, 0x70, URZ ;  /* 0x0000007005077890 */ /* 0x000fe2000fffe0ff */
[----:B------:R-:W-:Y:S02]  /*c6d0*/  MOV R6, UR4 ;  /* 0x0000000400067c02 */ /* 0x000fe40008000f00 */
[----:B-1----:R-:W-:-:S03]  /*c6e0*/  MOV R7, UR4 ;  /* 0x0000000400077c02 */ /* 0x002fc60008000f00 */
[----:B------:R-:W-:-:S07]  /*c6f0*/  MOV R4, UR7 ;  /* 0x0000000700047c02 */ /* 0x000fce0008000f00 */
.L_x_117:
[----:B-1----:R1:W2:Y:S02]  /*c700*/  SYNCS.PHASECHK.TRANS64.TRYWAIT P0, [R4+URZ], R7 ;  /* 0x00000007040075a7 */ /* 0x0022a400080011ff */
[----:B--2---:R-:W-:Y:S05]  /*c710*/  @!P0 NANOSLEEP.SYNCS 0x989680 ;  /* 0x009896800000895d */ /* 0x004fea0003900000 */
[----:B------:R-:W2:Y:S02]  /*c720*/  @!P0 SYNCS.PHASECHK.TRANS64 P0, [R4+URZ], R7 ;  /* 0x00000007040085a7 */ /* 0x000ea400080010ff */
[----:B--2---:R-:W-:Y:S05]  /*c730*/  @!P0 BRA `(.L_x_117) ;  /* 0xfffffffc00f08947 */ /* 0x004fea000383ffff */
[----:B------:R-:W-:Y:S05]  /*c740*/  BRA `(.L_x_118) ;  /* 0xffffff88001c7947 */ /* 0x000fea000383ffff */
.L_x_49:
[----:B------:R-:W-:Y:S02]  /*c750*/  MOV R4, UR4 ;  /* 0x0000000400047c02 */ /* 0x000fe40008000f00 */
[----:B------:R-:W-:-:S07]  /*c760*/  MOV R5, UR4 ;  /* 0x0000000400057c02 */ /* 0x000fce0008000f00 */
.L_x_119:
[----:B-1----:R1:W2:Y:S02]  /*c770*/  SYNCS.PHASECHK.TRANS64.TRYWAIT P0, [UR8], R5 ;  /* 0x00000005ff0075a7 */ /* 0x0022a40008001108 */
[----:B--2---:R-:W-:Y:S05]  /*c780*/  @!P0 NANOSLEEP.SYNCS 0x989680 ;  /* 0x009896800000895d */ /* 0x004fea0003900000 */
[----:B------:R-:W2:Y:S02]  /*c790*/  @!P0 SYNCS.PHASECHK.TRANS64 P0, [UR8], R5 ;  /* 0x00000005ff0085a7 */ /* 0x000ea40008001008 */
[----:B--2---:R-:W-:Y:S05]  /*c7a0*/  @!P0 BRA `(.L_x_119) ;  /* 0xfffffffc00f08947 */ /* 0x004fea000383ffff */
[----:B------:R-:W-:Y:S05]  /*c7b0*/  BRA `(.L_x_120) ;  /* 0xffffffac00447947 */ /* 0x000fea000383ffff */
.L_x_51:
[----:B------:R-:W-:Y:S01]  /*c7c0*/  UIADD3 UR8, UPT, UPT, UR6, 0x70, URZ ;  /* 0x0000007006087890 */ /* 0x000fe2000fffe0ff */
[----:B------:R-:W-:Y:S02]  /*c7d0*/  MOV R6, UR4 ;  /* 0x0000000400067c02 */ /* 0x000fe40008000f00 */
[----:B------:R-:W-:-:S03]  /*c7e0*/  MOV R7, UR4 ;  /* 0x0000000400077c02 */ /* 0x000fc60008000f00 */
[----:B------:R-:W-:-:S07]  /*c7f0*/  MOV R4, UR8 ;  /* 0x0000000800047c02 */ /* 0x000fce0008000f00 */
.L_x_121:
[----:B---3--:R3:W4:Y:S02]  /*c800*/  SYNCS.PHASECHK.TRANS64.TRYWAIT P0, [R4+URZ], R7 ;  /* 0x00000007040075a7 */ /* 0x00872400080011ff */
[----:B----4-:R-:W-:Y:S05]  /*c810*/  @!P0 NANOSLEEP.SYNCS 0x989680 ;  /* 0x009896800000895d */ /* 0x010fea0003900000 */
[----:B------:R-:W4:Y:S02]  /*c820*/  @!P0 SYNCS.PHASECHK.TRANS64 P0, [R4+URZ], R7 ;  /* 0x00000007040085a7 */ /* 0x000f2400080010ff */
[----:B----4-:R-:W-:Y:S05]  /*c830*/  @!P0 BRA `(.L_x_121) ;  /* 0xfffffffc00f08947 */ /* 0x010fea000383ffff */
[----:B------:R-:W-:Y:S05]  /*c840*/  BRA `(.L_x_122) ;  /* 0xffffffac00507947 */ /* 0x000fea000383ffff */
.L_x_52:
[----:B------:R-:W-:Y:S01]  /*c850*/  MOV R4, UR4 ;  /* 0x0000000400047c02 */ /* 0x000fe20008000f00 */
[----:B------:R-:W-:Y:S01]  /*c860*/  UIADD3 UR6, UPT, UPT, UR6, 0xe0, URZ ;  /* 0x000000e006067890 */ /* 0x000fe2000fffe0ff */
[----:B------:R-:W-:-:S11]  /*c870*/  MOV R5, UR4 ;  /* 0x0000000400057c02 */ /* 0x000fd60008000f00 */
.L_x_123:
[----:B-1----:R1:W2:Y:S02]  /*c880*/  SYNCS.PHASECHK.TRANS64.TRYWAIT P0, [UR6], R5 ;  /* 0x00000005ff0075a7 */ /* 0x0022a40008001106 */
[----:B--2---:R-:W-:Y:S05]  /*c890*/  @!P0 NANOSLEEP.SYNCS 0x989680 ;  /* 0x009896800000895d */ /* 0x004fea0003900000 */
[----:B------:R-:W2:Y:S02]  /*c8a0*/  @!P0 SYNCS.PHASECHK.TRANS64 P0, [UR6], R5 ;  /* 0x00000005ff0085a7 */ /* 0x000ea40008001006 */
[----:B--2---:R-:W-:Y:S05]  /*c8b0*/  @!P0 BRA `(.L_x_123) ;  /* 0xfffffffc00f08947 */ /* 0x004fea000383ffff */
[----:B------:R-:W-:Y:S05]  /*c8c0*/  BRA `(.L_x_124) ;  /* 0xffffffc400e47947 */ /* 0x000fea000383ffff */
.L_x_55:
[----:B------:R-:W-:Y:S01]  /*c8d0*/  UIADD3 UR4, UPT, UPT, UR4, 0xe0, URZ ;  /* 0x000000e004047890 */ /* 0x000fe2000fffe0ff */
[----:B-12---:R-:W-:Y:S02]  /*c8e0*/  MOV R4, UR9 ;  /* 0x0000000900047c02 */ /* 0x006fe40008000f00 */
[----:B------:R-:W-:-:S03]  /*c8f0*/  MOV R5, UR9 ;  /* 0x0000000900057c02 */ /* 0x000fc60008000f00 */
[----:B------:R-:W-:-:S07]  /*c900*/  MOV R2, UR4 ;  /* 0x0000000400027c02 */ /* 0x000fce0008000f00 */
.L_x_125:
[----:B-1----:R1:W2:Y:S02]  /*c910*/  SYNCS.PHASECHK.TRANS64.TRYWAIT P0, [R2+URZ], R5 ;  /* 0x00000005020075a7 */ /* 0x0022a400080011ff */
[----:B--2---:R-:W-:Y:S05]  /*c920*/  @!P0 NANOSLEEP.SYNCS 0x989680 ;  /* 0x009896800000895d */ /* 0x004fea0003900000 */
[----:B------:R-:W2:Y:S02]  /*c930*/  @!P0 SYNCS.PHASECHK.TRANS64 P0, [R2+URZ], R5 ;  /* 0x00000005020085a7 */ /* 0x000ea400080010ff */
[----:B--2---:R-:W-:Y:S05]  /*c940*/  @!P0 BRA `(.L_x_125) ;  /* 0xfffffffc00f08947 */ /* 0x004fea000383ffff */
[----:B------:R-:W-:Y:S05]  /*c950*/  BRA `(.L_x_126) ;  /* 0xffffffcc004c7947 */ /* 0x000fea000383ffff */
.L_x_61:
[----:B------:R-:W-:-:S07]  /*c960*/  MOV R51, R50 ;  /* 0x0000003200337202 */ /* 0x000fce0000000f00 */
.L_x_127:
[----:B-1----:R1:W2:Y:S02]  /*c970*/  SYNCS.PHASECHK.TRANS64.TRYWAIT P0, [R3+URZ+0xb0], R51 ;  /* 0x0000b033030075a7 */ /* 0x0022a400080011ff */
[----:B--2---:R-:W-:Y:S05]  /*c980*/  @!P0 NANOSLEEP.SYNCS 0x989680 ;  /* 0x009896800000895d */ /* 0x004fea0003900000 */
[----:B------:R-:W2:Y:S02]  /*c990*/  @!P0 SYNCS.PHASECHK.TRANS64 P0, [R3+URZ+0xb0], R51 ;  /* 0x0000b033030085a7 */ /* 0x000ea400080010ff */
[----:B--2---:R-:W-:Y:S05]  /*c9a0*/  @!P0 BRA `(.L_x_127) ;  /* 0xfffffffc00f08947 */ /* 0x004fea000383ffff */
[----:B------:R-:W-:Y:S05]  /*c9b0*/  BRA `(.L_x_128) ;  /* 0xffffffdc00207947 */ /* 0x000fea000383ffff */
.L_x_62:
[----:B------:R-:W-:-:S07]  /*c9c0*/  MOV R63, R62 ;  /* 0x0000003e003f7202 */ /* 0x000fce0000000f00 */
.L_x_129:
[----:B--2---:R2:W4:Y:S02]  /*c9d0*/  SYNCS.PHASECHK.TRANS64.TRYWAIT P0, [R3+URZ+0x100], R63 ;  /* 0x0001003f030075a7 */ /* 0x00452400080011ff */
[----:B----4-:R-:W-:Y:S05]  /*c9e0*/  @!P0 NANOSLEEP.SYNCS 0x989680 ;  /* 0x009896800000895d */ /* 0x010fea0003900000 */
[----:B------:R-:W4:Y:S02]  /*c9f0*/  @!P0 SYNCS.PHASECHK.TRANS64 P0, [R3+URZ+0x100], R63 ;  /* 0x0001003f030085a7 */ /* 0x000f2400080010ff */
[----:B----4-:R-:W-:Y:S05]  /*ca00*/  @!P0 BRA `(.L_x_129) ;  /* 0xfffffffc00f08947 */ /* 0x010fea000383ffff */
[----:B------:R-:W-:Y:S05]  /*ca10*/  BRA `(.L_x_130) ;  /* 0xffffffdc00187947 */ /* 0x000fea000383ffff */
.L_x_63:
[----:B------:R-:W-:-:S07]  /*ca20*/  MOV R51, R50 ;  /* 0x0000003200337202 */ /* 0x000fce0000000f00 */
.L_x_131:
[----:B-1----:R1:W2:Y:S02]  /*ca30*/  SYNCS.PHASECHK.TRANS64.TRYWAIT P0, [R3+URZ+0xb8], R51 ;  /* 0x0000b833030075a7 */ /* 0x0022a400080011ff */
[----:B--2---:R-:W-:Y:S05]  /*ca40*/  @!P0 NANOSLEEP.SYNCS 0x989680 ;  /* 0x009896800000895d */ /* 0x004fea0003900000 */
[----:B------:R-:W2:Y:S02]  /*ca50*/  @!P0 SYNCS.PHASECHK.TRANS64 P0, [R3+URZ+0xb8], R51 ;  /* 0x0000b833030085a7 */ /* 0x000ea400080010ff */
[----:B--2---:R-:W-:Y:S05]  /*ca60*/  @!P0 BRA `(.L_x_131) ;  /* 0xfffffffc00f08947 */ /* 0x004fea000383ffff */
[----:B------:R-:W-:Y:S05]  /*ca70*/  BRA `(.L_x_132) ;  /* 0xffffffe000fc7947 */ /* 0x000fea000383ffff */
.L_x_64:
[----:B------:R-:W-:-:S07]  /*ca80*/  MOV R63, R62 ;  /* 0x0000003e003f7202 */ /* 0x000fce0000000f00 */
.L_x_133:
[----:B--2---:R2:W4:Y:S02]  /*ca90*/  SYNCS.PHASECHK.TRANS64.TRYWAIT P0, [R3+URZ+0x108], R63 ;  /* 0x0001083f030075a7 */ /* 0x00452400080011ff */
[----:B----4-:R-:W-:Y:S05]  /*caa0*/  @!P0 NANOSLEEP.SYNCS 0x989680 ;  /* 0x009896800000895d */ /* 0x010fea0003900000 */
[----:B------:R-:W4:Y:S02]  /*cab0*/  @!P0 SYNCS.PHASECHK.TRANS64 P0, [R3+URZ+0x108], R63 ;  /* 0x0001083f030085a7 */ /* 0x000f2400080010ff */
[----:B----4-:R-:W-:Y:S05]  /*cac0*/  @!P0 BRA `(.L_x_133) ;  /* 0xfffffffc00f08947 */ /* 0x010fea000383ffff */
[----:B------:R-:W-:Y:S05]  /*cad0*/  BRA `(.L_x_134) ;  /* 0xffffffe000f87947 */ /* 0x000fea000383ffff */
.L_x_66:
[----:B------:R-:W-:-:S07]  /*cae0*/  MOV R5, R4 ;  /* 0x0000000400057202 */ /* 0x000fce0000000f00 */
.L_x_135:
[----:B-1----:R1:W2:Y:S02]  /*caf0*/  SYNCS.PHASECHK.TRANS64.TRYWAIT P0, [R3+URZ+0x108], R5 ;  /* 0x00010805030075a7 */ /* 0x0022a400080011ff */
[----:B--2---:R-:W-:Y:S05]  /*cb00*/  @!P0 NANOSLEEP.SYNCS 0x989680 ;  /* 0x009896800000895d */ /* 0x004fea0003900000 */
[----:B------:R-:W2:Y:S02]  /*cb10*/  @!P0 SYNCS.PHASECHK.TRANS64 P0, [R3+URZ+0x108], R5 ;  /* 0x00010805030085a7 */ /* 0x000ea400080010ff */
[----:B--2---:R-:W-:Y:S05]  /*cb20*/  @!P0 BRA `(.L_x_135) ;  /* 0xfffffffc00f08947 */ /* 0x004fea000383ffff */
[----:B------:R-:W-:Y:S05]  /*cb30*/  BRA `(.L_x_136) ;  /* 0xffffffec00d47947 */ /* 0x000fea000383ffff */
        .weak           $__internal_0_$__cuda_sm10x_tcgen05_guardrail_trap_col_being_dealloced_not_returned_by_alloc
        .type           $__internal_0_$__cuda_sm10x_tcgen05_guardrail_trap_col_being_dealloced_not_returned_by_alloc,@function
        .size           $__internal_0_$__cuda_sm10x_tcgen05_guardrail_trap_col_being_dealloced_not_returned_by_alloc,($__internal_1_$__cuda_sm10x_tcgen05_guardrail_trap_phase_invalid_during_alloc - $__internal_0_$__cuda_sm10x_tcgen05_guardrail_trap_col_being_dealloced_not_returned_by_alloc)
$__internal_0_$__cuda_sm10x_tcgen05_guardrail_trap_col_being_dealloced_not_returned_by_alloc:
[----:B------:R-:W-:Y:S05]  /*cb40*/  BPT.TRAP 0x1 ;  /* 0x000000040000795c */ /* 0x000fea0000300000 */
[----:B------:R-:W-:-:S04]  /*cb50*/  HFMA2 R5, -RZ, RZ, 0, 0 ;  /* 0x00000000ff057431 */ /* 0x000fc800000001ff */
[----:B------:R-:W-:Y:S05]  /*cb60*/  RET.REL.NODEC R4 `(kernel_cutlass_kernel_flash_attncuteflash_fwd_sm100FlashAttentionForwardSm100_object_at__tensor0000o9611101213_tensor0000o9611101213_tensor0000o9610111213_tensor0000o9611101213_tensorptrf_0) ;  /* 0xffffff3404247950 */ /* 0x000fea0003c3ffff */
        .weak           $__internal_1_$__cuda_sm10x_tcgen05_guardrail_trap_phase_invalid_during_alloc
        .type           $__internal_1_$__cuda_sm10x_tcgen05_guardrail_trap_phase_invalid_during_alloc,@function
        .size           $__internal_1_$__cuda_sm10x_tcgen05_guardrail_trap_phase_invalid_during_alloc,($__internal_2_$__cuda_sm10x_tcgen05_guardrail_trap_unallocated_columns_being_dealloced - $__internal_1_$__cuda_sm10x_tcgen05_guardrail_trap_phase_invalid_during_alloc)
$__internal_1_$__cuda_sm10x_tcgen05_guardrail_trap_phase_invalid_during_alloc:
[----:B------:R-:W-:Y:S05]  /*cb70*/  BPT.TRAP 0x1 ;  /* 0x000000040000795c */ /* 0x000fea0000300000 */
[----:B------:R-:W-:-:S04]  /*cb80*/  MOV R5, 0x0 ;  /* 0x0000000000057802 */ /* 0x000fc80000000f00 */
[----:B------:R-:W-:Y:S05]  /*cb90*/  RET.REL.NODEC R4 `(kernel_cutlass_kernel_flash_attncuteflash_fwd_sm100FlashAttentionForwardSm100_object_at__tensor0000o9611101213_tensor0000o9611101213_tensor0000o9610111213_tensor0000o9611101213_tensorptrf_0) ;  /* 0xffffff3404187950 */ /* 0x000fea0003c3ffff */
        .weak           $__internal_2_$__cuda_sm10x_tcgen05_guardrail_trap_unallocated_columns_being_dealloced
        .type           $__internal_2_$__cuda_sm10x_tcgen05_guardrail_trap_unallocated_columns_being_dealloced,@function
        .size           $__internal_2_$__cuda_sm10x_tcgen05_guardrail_trap_unallocated_columns_being_dealloced,(.L_x_144 - $__internal_2_$__cuda_sm10x_tcgen05_guardrail_trap_unallocated_columns_being_dealloced)
$__internal_2_$__cuda_sm10x_tcgen05_guardrail_trap_unallocated_columns_being_dealloced:
[----:B------:R-:W-:Y:S05]  /*cba0*/  BPT.TRAP 0x1 ;  /* 0x000000040000795c */ /* 0x000fea0000300000 */
[----:B------:R-:W-:-:S04]  /*cbb0*/  HFMA2 R5, -RZ, RZ, 0, 0 ;  /* 0x00000000ff057431 */ /* 0x000fc800000001ff */
[----:B------:R-:W-:Y:S05]  /*cbc0*/  RET.REL.NODEC R4 `(kernel_cutlass_kernel_flash_attncuteflash_fwd_sm100FlashAttentionForwardSm100_object_at__tensor0000o9611101213_tensor0000o9611101213_tensor0000o9610111213_tensor0000o9611101213_tensorptrf_0) ;  /* 0xffffff34040c7950 */ /* 0x000fea0003c3ffff */
.L_x_137:
[----:B------:R-:W-:-:S00]  /*cbd0*/  BRA `(.L_x_137) ;  /* 0xfffffffc00fc7947 */ /* 0x000fc0000383ffff */
[----:B------:R-:W-:-:S00]  /*cbe0*/  NOP ;  /* 0x0000000000007918 */ /* 0x000fc00000000000 */
        /* <DEDUP_REMOVED lines=9> */
.L_x_144:


//--------------------- .nv.shared.kernel_cutlass_kernel_flash_attncuteflash_fwd_sm100FlashAttentionForwardSm100_object_at__tensor0000o9611101213_tensor0000o9611101213_tensor0000o9610111213_tensor0000o9611101213_tensorptrf_0 --------------------------
	.section	.nv.shared.kernel_cutlass_kernel_flash_attncuteflash_fwd_sm100FlashAttentionForwardSm100_object_at__tensor0000o9611101213_tensor0000o9611101213_tensor0000o9610111213_tensor0000o9611101213_tensorptrf_0,"aw",@nobits
	.sectionflags	@""
	.align	1024
	.zero		1024


//--------------------- .nv.shared.reserved.0     --------------------------
	.section	.nv.shared.reserved.0,"aw",@nobits
	.align	8
	.weak		__nv_reservedSMEM_offset_0_alias
	.size		__nv_reservedSMEM_offset_0_alias, 0, 64
	.other		__nv_reservedSMEM_offset_0_alias,@"STO_CUDA_RESERVED_SHARED STV_DEFAULT"
__nv_reservedSMEM_offset_0_alias:
	.zero		0
.nv.shared.reserved.0:
	.zero		64
	.weak		__nv_reservedSMEM_allocation_phase
	.type		__nv_reservedSMEM_allocation_phase,@object
	.size		__nv_reservedSMEM_allocation_phase,(.L_0 - __nv_reservedSMEM_allocation_phase)
__nv_reservedSMEM_allocation_phase:
	.zero		1
.L_0:
	.zero		7
	.weak		__nv_reservedSMEM_devtool_atexit_pc
	.type		__nv_reservedSMEM_devtool_atexit_pc,@object
	.size		__nv_reservedSMEM_devtool_atexit_pc,(__nv_reservedSMEM_allocation_mask - __nv_reservedSMEM_devtool_atexit_pc)
__nv_reservedSMEM_devtool_atexit_pc:
	.zero		8
	.weak		__nv_reservedSMEM_allocation_mask
	.type		__nv_reservedSMEM_allocation_mask,@object
	.size		__nv_reservedSMEM_allocation_mask,(.L_2 - __nv_reservedSMEM_allocation_mask)
__nv_reservedSMEM_allocation_mask:
	.zero		4
.L_2:


//--------------------- .nv.constant0.kernel_cutlass_kernel_flash_attncuteflash_fwd_sm100FlashAttentionForwardSm100_object_at__tensor0000o9611101213_tensor0000o9611101213_tensor0000o9610111213_tensor0000o9611101213_tensorptrf_0 --------------------------
	.section	.nv.constant0.kernel_cutlass_kernel_flash_attncuteflash_fwd_sm100FlashAttentionForwardSm100_object_at__tensor0000o9611101213_tensor0000o9611101213_tensor0000o9610111213_tensor0000o9611101213_tensorptrf_0,"a",@progbits
	.sectionflags	@""
	.align	4
.nv.constant0.kernel_cutlass_kernel_flash_attncuteflash_fwd_sm100FlashAttentionForwardSm100_object_at__tensor0000o9611101213_tensor0000o9611101213_tensor0000o9610111213_tensor0000o9611101213_tensorptrf_0:
	.zero		1580


//--------------------- SYMBOLS --------------------------

	.type		.nv.reservedSmem.offset0,@object
	.size		.nv.reservedSmem.offset0,0x4
	.type		.nv.reservedSmem.cap,@object
	.size		.nv.reservedSmem.cap,0x4
